//
// Generated by NVIDIA NVVM Compiler
//
// Compiler Build ID: CL-36424714
// Cuda compilation tools, release 13.0, V13.0.88
// Based on NVVM 20.0.0
//

.version 9.0
.target sm_100
.address_size 64

	// .globl	my_kernel_kernel1
// _ZZ17my_kernel_kernel0E18PaddedInput_shared has been demoted
// _ZZ17my_kernel_kernel0E18placeholder_shared has been demoted

.visible .entry my_kernel_kernel1(
	.param .u64 .ptr .align 1 my_kernel_kernel1_param_0,
	.param .u64 .ptr .align 1 my_kernel_kernel1_param_1,
	.param .u64 .ptr .align 1 my_kernel_kernel1_param_2
)
{
	.reg .b32 	%r<6>;
	.reg .b32 	%f<9>;
	.reg .b64 	%rd<12>;

	ld.param.u64 	%rd1, [my_kernel_kernel1_param_0];
	ld.param.u64 	%rd2, [my_kernel_kernel1_param_1];
	ld.param.u64 	%rd3, [my_kernel_kernel1_param_2];
	cvta.to.global.u64 	%rd4, %rd1;
	cvta.to.global.u64 	%rd5, %rd3;
	cvta.to.global.u64 	%rd6, %rd2;
	mov.u32 	%r1, %ctaid.x;
	mul.wide.u32 	%rd7, %r1, 4;
	add.s64 	%rd8, %rd6, %rd7;
	ld.global.nc.f32 	%f1, [%rd8];
	mul.hi.u32 	%r2, %r1, -2004318071;
	shr.u32 	%r3, %r2, 9;
	mul.lo.s32 	%r4, %r3, 960;
	sub.s32 	%r5, %r1, %r4;
	mul.wide.u32 	%rd9, %r5, 4;
	add.s64 	%rd10, %rd5, %rd9;
	ld.global.nc.f32 	%f2, [%rd10];
	add.f32 	%f3, %f1, %f2;
	add.f32 	%f4, %f3, 0f40400000;
	min.f32 	%f5, %f4, 0f40C00000;
	max.f32 	%f6, %f5, 0f00000000;
	mul.f32 	%f7, %f6, 0f3E2AAAAD;
	mul.f32 	%f8, %f3, %f7;
	add.s64 	%rd11, %rd4, %rd7;
	st.global.f32 	[%rd11], %f8;
	ret;

}
	// .globl	my_kernel_kernel0
.visible .entry my_kernel_kernel0(
	.param .u64 .ptr .align 1 my_kernel_kernel0_param_0,
	.param .u64 .ptr .align 1 my_kernel_kernel0_param_1,
	.param .u64 .ptr .align 1 my_kernel_kernel0_param_2
)
{
	.reg .pred 	%p<3>;
	.reg .b16 	%rs<35>;
	.reg .b32 	%r<67>;
	.reg .b32 	%f<398>;
	.reg .b64 	%rd<42>;
	// demoted variable
	.shared .align 4 .b8 _ZZ17my_kernel_kernel0E18PaddedInput_shared[140];
	// demoted variable
	.shared .align 4 .b8 _ZZ17my_kernel_kernel0E18placeholder_shared[19200];
	ld.param.u64 	%rd7, [my_kernel_kernel0_param_0];
	ld.param.u64 	%rd9, [my_kernel_kernel0_param_1];
	cvta.to.global.u64 	%rd10, %rd9;
	cvta.to.global.u64 	%rd11, %rd7;
	mov.u32 	%r24, %tid.x;
	mul.lo.s32 	%r25, %r24, 7;
	cvt.u16.u32 	%rs1, %r25;
	and.b16  	%rs2, %rs1, 255;
	mul.lo.s16 	%rs3, %rs2, 205;
	shr.u16 	%rs4, %rs3, 10;
	mul.wide.u16 	%r26, %rs4, 1120;
	mov.u32 	%r27, %ctaid.x;
	mul.lo.s32 	%r28, %r27, 160;
	mul.lo.s16 	%rs5, %rs4, 5;
	sub.s16 	%rs6, %rs1, %rs5;
	cvt.u32.u16 	%r29, %rs6;
	and.b32  	%r30, %r29, 255;
	or.b32  	%r31, %r28, %r30;
	add.s32 	%r65, %r31, %r26;
	add.s16 	%rs7, %rs1, 1;
	and.b16  	%rs8, %rs7, 255;
	mul.lo.s16 	%rs9, %rs8, 205;
	shr.u16 	%rs10, %rs9, 10;
	mul.wide.u16 	%r32, %rs10, 1120;
	mul.lo.s16 	%rs11, %rs10, 5;
	sub.s16 	%rs12, %rs7, %rs11;
	cvt.u32.u16 	%r33, %rs12;
	and.b32  	%r34, %r33, 255;
	or.b32  	%r35, %r28, %r34;
	add.s32 	%r64, %r35, %r32;
	add.s16 	%rs13, %rs1, 2;
	and.b16  	%rs14, %rs13, 255;
	mul.lo.s16 	%rs15, %rs14, 205;
	shr.u16 	%rs16, %rs15, 10;
	mul.wide.u16 	%r36, %rs16, 1120;
	mul.lo.s16 	%rs17, %rs16, 5;
	sub.s16 	%rs18, %rs13, %rs17;
	cvt.u32.u16 	%r37, %rs18;
	and.b32  	%r38, %r37, 255;
	or.b32  	%r39, %r28, %r38;
	add.s32 	%r63, %r39, %r36;
	add.s16 	%rs19, %rs1, 3;
	and.b16  	%rs20, %rs19, 255;
	mul.lo.s16 	%rs21, %rs20, 205;
	shr.u16 	%rs22, %rs21, 10;
	mul.wide.u16 	%r40, %rs22, 1120;
	mul.lo.s16 	%rs23, %rs22, 5;
	sub.s16 	%rs24, %rs19, %rs23;
	cvt.u32.u16 	%r41, %rs24;
	and.b32  	%r42, %r41, 255;
	or.b32  	%r43, %r28, %r42;
	add.s32 	%r62, %r43, %r40;
	add.s16 	%rs25, %rs1, 4;
	and.b16  	%rs26, %rs25, 255;
	mul.lo.s16 	%rs27, %rs26, 205;
	shr.u16 	%rs28, %rs27, 10;
	mul.wide.u16 	%r44, %rs28, 1120;
	mul.lo.s16 	%rs29, %rs28, 5;
	sub.s16 	%rs30, %rs25, %rs29;
	cvt.u32.u16 	%r45, %rs30;
	and.b32  	%r46, %r45, 255;
	or.b32  	%r47, %r28, %r46;
	add.s32 	%r61, %r47, %r44;
	add.s16 	%rs31, %rs1, 6;
	and.b16  	%rs32, %rs31, 255;
	mul.lo.s16 	%rs33, %rs32, 205;
	shr.u16 	%rs34, %rs33, 10;
	mul.wide.u16 	%r48, %rs34, 1120;
	add.s32 	%r60, %r35, %r48;
	and.b32  	%r49, %r25, 255;
	mul.hi.u32 	%r50, %r49, 858993460;
	mul.wide.u32 	%rd12, %r50, 1120;
	cvt.u64.u32 	%rd13, %r28;
	add.s64 	%rd14, %rd12, %rd13;
	cvt.u64.u16 	%rd15, %rs6;
	and.b64  	%rd16, %rd15, 255;
	or.b64  	%rd17, %rd14, %rd16;
	shl.b64 	%rd18, %rd17, 2;
	add.s64 	%rd19, %rd18, %rd11;
	add.s64 	%rd41, %rd19, 4480;
	mul.wide.u32 	%rd20, %r24, 12;
	add.s64 	%rd21, %rd20, %rd10;
	add.s64 	%rd40, %rd21, 9600;
	mov.b32 	%r66, 0;
	mov.f32 	%f356, 0f00000000;
	mov.f32 	%f357, %f356;
	mov.f32 	%f358, %f356;
	mov.f32 	%f359, %f356;
	mov.f32 	%f360, %f356;
	mov.f32 	%f361, %f356;
	mov.f32 	%f362, %f356;
	mov.f32 	%f363, %f356;
	mov.f32 	%f364, %f356;
	mov.f32 	%f365, %f356;
	mov.f32 	%f366, %f356;
	mov.f32 	%f367, %f356;
	mov.f32 	%f368, %f356;
	mov.f32 	%f369, %f356;
	mov.f32 	%f370, %f356;
	mov.f32 	%f371, %f356;
	mov.f32 	%f372, %f356;
	mov.f32 	%f373, %f356;
	mov.f32 	%f374, %f356;
	mov.f32 	%f375, %f356;
	mov.f32 	%f376, %f356;
	mov.f32 	%f377, %f356;
	mov.f32 	%f378, %f356;
	mov.f32 	%f379, %f356;
	mov.f32 	%f380, %f356;
	mov.f32 	%f381, %f356;
	mov.f32 	%f382, %f356;
	mov.f32 	%f383, %f356;
	mov.f32 	%f384, %f356;
	mov.f32 	%f385, %f356;
	mov.f32 	%f386, %f356;
	mov.f32 	%f387, %f356;
	mov.f32 	%f388, %f356;
	mov.f32 	%f389, %f356;
	mov.f32 	%f390, %f356;
	mov.f32 	%f391, %f356;
	mov.f32 	%f392, %f356;
	mov.f32 	%f393, %f356;
	mov.f32 	%f394, %f356;
	mov.f32 	%f395, %f356;
	mov.f32 	%f396, %f356;
	mov.f32 	%f397, %f356;
$L__BB1_1:
	mov.u32 	%r14, %tid.x;
	setp.gt.u32 	%p1, %r14, 4;
	bar.sync 	0;
	@%p1 bra 	$L__BB1_3;
	ld.param.u64 	%rd38, [my_kernel_kernel0_param_0];
	cvta.to.global.u64 	%rd22, %rd38;
	mul.wide.u32 	%rd23, %r65, 4;
	add.s64 	%rd24, %rd22, %rd23;
	ld.global.nc.f32 	%f86, [%rd24];
	mov.u32 	%r51, _ZZ17my_kernel_kernel0E18PaddedInput_shared;
	mad.lo.s32 	%r52, %r14, 28, %r51;
	st.shared.f32 	[%r52], %f86;
	mul.wide.u32 	%rd25, %r64, 4;
	add.s64 	%rd26, %rd22, %rd25;
	ld.global.nc.f32 	%f87, [%rd26];
	st.shared.f32 	[%r52+4], %f87;
	mul.wide.u32 	%rd27, %r63, 4;
	add.s64 	%rd28, %rd22, %rd27;
	ld.global.nc.f32 	%f88, [%rd28];
	st.shared.f32 	[%r52+8], %f88;
	mul.wide.u32 	%rd29, %r62, 4;
	add.s64 	%rd30, %rd22, %rd29;
	ld.global.nc.f32 	%f89, [%rd30];
	st.shared.f32 	[%r52+12], %f89;
	mul.wide.u32 	%rd31, %r61, 4;
	add.s64 	%rd32, %rd22, %rd31;
	ld.global.nc.f32 	%f90, [%rd32];
	st.shared.f32 	[%r52+16], %f90;
	ld.global.nc.f32 	%f91, [%rd41];
	st.shared.f32 	[%r52+20], %f91;
	mul.wide.u32 	%rd33, %r60, 4;
	add.s64 	%rd34, %rd22, %rd33;
	ld.global.nc.f32 	%f92, [%rd34];
	st.shared.f32 	[%r52+24], %f92;
$L__BB1_3:
	ld.global.nc.f32 	%f93, [%rd40+-9600];
	ld.global.nc.f32 	%f94, [%rd40+-9596];
	ld.global.nc.f32 	%f95, [%rd40+-9592];
	mov.u32 	%r15, %tid.x;
	mul.lo.s32 	%r53, %r15, 12;
	mov.u32 	%r54, _ZZ17my_kernel_kernel0E18placeholder_shared;
	add.s32 	%r55, %r54, %r53;
	st.shared.f32 	[%r55], %f93;
	st.shared.f32 	[%r55+4], %f94;
	st.shared.f32 	[%r55+8], %f95;
	ld.global.nc.f32 	%f96, [%rd40+-7680];
	ld.global.nc.f32 	%f97, [%rd40+-7676];
	ld.global.nc.f32 	%f98, [%rd40+-7672];
	st.shared.f32 	[%r55+1920], %f96;
	st.shared.f32 	[%r55+1924], %f97;
	st.shared.f32 	[%r55+1928], %f98;
	ld.global.nc.f32 	%f99, [%rd40+-5760];
	ld.global.nc.f32 	%f100, [%rd40+-5756];
	ld.global.nc.f32 	%f101, [%rd40+-5752];
	st.shared.f32 	[%r55+3840], %f99;
	st.shared.f32 	[%r55+3844], %f100;
	st.shared.f32 	[%r55+3848], %f101;
	ld.global.nc.f32 	%f102, [%rd40+-3840];
	ld.global.nc.f32 	%f103, [%rd40+-3836];
	ld.global.nc.f32 	%f104, [%rd40+-3832];
	st.shared.f32 	[%r55+5760], %f102;
	st.shared.f32 	[%r55+5764], %f103;
	st.shared.f32 	[%r55+5768], %f104;
	ld.global.nc.f32 	%f105, [%rd40+-1920];
	ld.global.nc.f32 	%f106, [%rd40+-1916];
	ld.global.nc.f32 	%f107, [%rd40+-1912];
	st.shared.f32 	[%r55+7680], %f105;
	st.shared.f32 	[%r55+7684], %f106;
	st.shared.f32 	[%r55+7688], %f107;
	ld.global.nc.f32 	%f108, [%rd40];
	ld.global.nc.f32 	%f109, [%rd40+4];
	ld.global.nc.f32 	%f110, [%rd40+8];
	st.shared.f32 	[%r55+9600], %f108;
	st.shared.f32 	[%r55+9604], %f109;
	st.shared.f32 	[%r55+9608], %f110;
	ld.global.nc.f32 	%f111, [%rd40+1920];
	ld.global.nc.f32 	%f112, [%rd40+1924];
	ld.global.nc.f32 	%f113, [%rd40+1928];
	st.shared.f32 	[%r55+11520], %f111;
	st.shared.f32 	[%r55+11524], %f112;
	st.shared.f32 	[%r55+11528], %f113;
	ld.global.nc.f32 	%f114, [%rd40+3840];
	ld.global.nc.f32 	%f115, [%rd40+3844];
	ld.global.nc.f32 	%f116, [%rd40+3848];
	st.shared.f32 	[%r55+13440], %f114;
	st.shared.f32 	[%r55+13444], %f115;
	st.shared.f32 	[%r55+13448], %f116;
	ld.global.nc.f32 	%f117, [%rd40+5760];
	ld.global.nc.f32 	%f118, [%rd40+5764];
	ld.global.nc.f32 	%f119, [%rd40+5768];
	st.shared.f32 	[%r55+15360], %f117;
	st.shared.f32 	[%r55+15364], %f118;
	st.shared.f32 	[%r55+15368], %f119;
	ld.global.nc.f32 	%f120, [%rd40+7680];
	ld.global.nc.f32 	%f121, [%rd40+7684];
	ld.global.nc.f32 	%f122, [%rd40+7688];
	st.shared.f32 	[%r55+17280], %f120;
	st.shared.f32 	[%r55+17284], %f121;
	st.shared.f32 	[%r55+17288], %f122;
	bar.sync 	0;
	ld.shared.f32 	%f123, [_ZZ17my_kernel_kernel0E18PaddedInput_shared+16];
	ld.shared.f32 	%f124, [_ZZ17my_kernel_kernel0E18PaddedInput_shared+12];
	ld.shared.f32 	%f125, [_ZZ17my_kernel_kernel0E18PaddedInput_shared+8];
	ld.shared.f32 	%f126, [_ZZ17my_kernel_kernel0E18PaddedInput_shared+4];
	ld.shared.f32 	%f127, [_ZZ17my_kernel_kernel0E18PaddedInput_shared];
	add.s32 	%r56, %r55, %r53;
	ld.shared.f32 	%f128, [%r56];
	fma.rn.f32 	%f129, %f127, %f128, %f397;
	ld.shared.f32 	%f130, [%r56+4];
	fma.rn.f32 	%f131, %f127, %f130, %f396;
	ld.shared.f32 	%f132, [%r56+3840];
	fma.rn.f32 	%f133, %f126, %f132, %f129;
	ld.shared.f32 	%f134, [%r56+3844];
	fma.rn.f32 	%f135, %f126, %f134, %f131;
	ld.shared.f32 	%f136, [%r56+7680];
	fma.rn.f32 	%f137, %f125, %f136, %f133;
	ld.shared.f32 	%f138, [%r56+7684];
	fma.rn.f32 	%f139, %f125, %f138, %f135;
	ld.shared.f32 	%f140, [%r56+11520];
	fma.rn.f32 	%f141, %f124, %f140, %f137;
	ld.shared.f32 	%f142, [%r56+11524];
	fma.rn.f32 	%f143, %f124, %f142, %f139;
	ld.shared.f32 	%f144, [%r56+15360];
	fma.rn.f32 	%f397, %f123, %f144, %f141;
	ld.shared.f32 	%f145, [%r56+15364];
	fma.rn.f32 	%f396, %f123, %f145, %f143;
	ld.shared.f32 	%f146, [%r56+8];
	fma.rn.f32 	%f147, %f127, %f146, %f395;
	ld.shared.f32 	%f148, [%r56+12];
	fma.rn.f32 	%f149, %f127, %f148, %f394;
	ld.shared.f32 	%f150, [%r56+3848];
	fma.rn.f32 	%f151, %f126, %f150, %f147;
	ld.shared.f32 	%f152, [%r56+3852];
	fma.rn.f32 	%f153, %f126, %f152, %f149;
	ld.shared.f32 	%f154, [%r56+7688];
	fma.rn.f32 	%f155, %f125, %f154, %f151;
	ld.shared.f32 	%f156, [%r56+7692];
	fma.rn.f32 	%f157, %f125, %f156, %f153;
	ld.shared.f32 	%f158, [%r56+11528];
	fma.rn.f32 	%f159, %f124, %f158, %f155;
	ld.shared.f32 	%f160, [%r56+11532];
	fma.rn.f32 	%f161, %f124, %f160, %f157;
	ld.shared.f32 	%f162, [%r56+15368];
	fma.rn.f32 	%f395, %f123, %f162, %f159;
	ld.shared.f32 	%f163, [%r56+15372];
	fma.rn.f32 	%f394, %f123, %f163, %f161;
	ld.shared.f32 	%f164, [%r56+16];
	fma.rn.f32 	%f165, %f127, %f164, %f393;
	ld.shared.f32 	%f166, [%r56+20];
	fma.rn.f32 	%f167, %f127, %f166, %f392;
	ld.shared.f32 	%f168, [%r56+3856];
	fma.rn.f32 	%f169, %f126, %f168, %f165;
	ld.shared.f32 	%f170, [%r56+3860];
	fma.rn.f32 	%f171, %f126, %f170, %f167;
	ld.shared.f32 	%f172, [%r56+7696];
	fma.rn.f32 	%f173, %f125, %f172, %f169;
	ld.shared.f32 	%f174, [%r56+7700];
	fma.rn.f32 	%f175, %f125, %f174, %f171;
	ld.shared.f32 	%f176, [%r56+11536];
	fma.rn.f32 	%f177, %f124, %f176, %f173;
	ld.shared.f32 	%f178, [%r56+11540];
	fma.rn.f32 	%f179, %f124, %f178, %f175;
	ld.shared.f32 	%f180, [%r56+15376];
	fma.rn.f32 	%f393, %f123, %f180, %f177;
	ld.shared.f32 	%f181, [%r56+15380];
	fma.rn.f32 	%f392, %f123, %f181, %f179;
	ld.shared.f32 	%f182, [_ZZ17my_kernel_kernel0E18PaddedInput_shared+36];
	ld.shared.f32 	%f183, [_ZZ17my_kernel_kernel0E18PaddedInput_shared+32];
	ld.shared.f32 	%f184, [_ZZ17my_kernel_kernel0E18PaddedInput_shared+28];
	ld.shared.f32 	%f185, [_ZZ17my_kernel_kernel0E18PaddedInput_shared+24];
	ld.shared.f32 	%f186, [_ZZ17my_kernel_kernel0E18PaddedInput_shared+20];
	fma.rn.f32 	%f187, %f186, %f128, %f391;
	fma.rn.f32 	%f188, %f186, %f130, %f390;
	fma.rn.f32 	%f189, %f185, %f132, %f187;
	fma.rn.f32 	%f190, %f185, %f134, %f188;
	fma.rn.f32 	%f191, %f184, %f136, %f189;
	fma.rn.f32 	%f192, %f184, %f138, %f190;
	fma.rn.f32 	%f193, %f183, %f140, %f191;
	fma.rn.f32 	%f194, %f183, %f142, %f192;
	fma.rn.f32 	%f391, %f182, %f144, %f193;
	fma.rn.f32 	%f390, %f182, %f145, %f194;
	fma.rn.f32 	%f195, %f186, %f146, %f389;
	fma.rn.f32 	%f196, %f186, %f148, %f388;
	fma.rn.f32 	%f197, %f185, %f150, %f195;
	fma.rn.f32 	%f198, %f185, %f152, %f196;
	fma.rn.f32 	%f199, %f184, %f154, %f197;
	fma.rn.f32 	%f200, %f184, %f156, %f198;
	fma.rn.f32 	%f201, %f183, %f158, %f199;
	fma.rn.f32 	%f202, %f183, %f160, %f200;
	fma.rn.f32 	%f389, %f182, %f162, %f201;
	fma.rn.f32 	%f388, %f182, %f163, %f202;
	fma.rn.f32 	%f203, %f186, %f164, %f387;
	fma.rn.f32 	%f204, %f186, %f166, %f386;
	fma.rn.f32 	%f205, %f185, %f168, %f203;
	fma.rn.f32 	%f206, %f185, %f170, %f204;
	fma.rn.f32 	%f207, %f184, %f172, %f205;
	fma.rn.f32 	%f208, %f184, %f174, %f206;
	fma.rn.f32 	%f209, %f183, %f176, %f207;
	fma.rn.f32 	%f210, %f183, %f178, %f208;
	fma.rn.f32 	%f387, %f182, %f180, %f209;
	fma.rn.f32 	%f386, %f182, %f181, %f210;
	ld.shared.f32 	%f211, [_ZZ17my_kernel_kernel0E18PaddedInput_shared+56];
	ld.shared.f32 	%f212, [_ZZ17my_kernel_kernel0E18PaddedInput_shared+52];
	ld.shared.f32 	%f213, [_ZZ17my_kernel_kernel0E18PaddedInput_shared+48];
	ld.shared.f32 	%f214, [_ZZ17my_kernel_kernel0E18PaddedInput_shared+44];
	ld.shared.f32 	%f215, [_ZZ17my_kernel_kernel0E18PaddedInput_shared+40];
	fma.rn.f32 	%f216, %f215, %f128, %f385;
	fma.rn.f32 	%f217, %f215, %f130, %f384;
	fma.rn.f32 	%f218, %f214, %f132, %f216;
	fma.rn.f32 	%f219, %f214, %f134, %f217;
	fma.rn.f32 	%f220, %f213, %f136, %f218;
	fma.rn.f32 	%f221, %f213, %f138, %f219;
	fma.rn.f32 	%f222, %f212, %f140, %f220;
	fma.rn.f32 	%f223, %f212, %f142, %f221;
	fma.rn.f32 	%f385, %f211, %f144, %f222;
	fma.rn.f32 	%f384, %f211, %f145, %f223;
	fma.rn.f32 	%f224, %f215, %f146, %f383;
	fma.rn.f32 	%f225, %f215, %f148, %f382;
	fma.rn.f32 	%f226, %f214, %f150, %f224;
	fma.rn.f32 	%f227, %f214, %f152, %f225;
	fma.rn.f32 	%f228, %f213, %f154, %f226;
	fma.rn.f32 	%f229, %f213, %f156, %f227;
	fma.rn.f32 	%f230, %f212, %f158, %f228;
	fma.rn.f32 	%f231, %f212, %f160, %f229;
	fma.rn.f32 	%f383, %f211, %f162, %f230;
	fma.rn.f32 	%f382, %f211, %f163, %f231;
	fma.rn.f32 	%f232, %f215, %f164, %f381;
	fma.rn.f32 	%f233, %f215, %f166, %f380;
	fma.rn.f32 	%f234, %f214, %f168, %f232;
	fma.rn.f32 	%f235, %f214, %f170, %f233;
	fma.rn.f32 	%f236, %f213, %f172, %f234;
	fma.rn.f32 	%f237, %f213, %f174, %f235;
	fma.rn.f32 	%f238, %f212, %f176, %f236;
	fma.rn.f32 	%f239, %f212, %f178, %f237;
	fma.rn.f32 	%f381, %f211, %f180, %f238;
	fma.rn.f32 	%f380, %f211, %f181, %f239;
	ld.shared.f32 	%f240, [_ZZ17my_kernel_kernel0E18PaddedInput_shared+76];
	ld.shared.f32 	%f241, [_ZZ17my_kernel_kernel0E18PaddedInput_shared+72];
	ld.shared.f32 	%f242, [_ZZ17my_kernel_kernel0E18PaddedInput_shared+68];
	ld.shared.f32 	%f243, [_ZZ17my_kernel_kernel0E18PaddedInput_shared+64];
	ld.shared.f32 	%f244, [_ZZ17my_kernel_kernel0E18PaddedInput_shared+60];
	fma.rn.f32 	%f245, %f244, %f128, %f379;
	fma.rn.f32 	%f246, %f244, %f130, %f378;
	fma.rn.f32 	%f247, %f243, %f132, %f245;
	fma.rn.f32 	%f248, %f243, %f134, %f246;
	fma.rn.f32 	%f249, %f242, %f136, %f247;
	fma.rn.f32 	%f250, %f242, %f138, %f248;
	fma.rn.f32 	%f251, %f241, %f140, %f249;
	fma.rn.f32 	%f252, %f241, %f142, %f250;
	fma.rn.f32 	%f379, %f240, %f144, %f251;
	fma.rn.f32 	%f378, %f240, %f145, %f252;
	fma.rn.f32 	%f253, %f244, %f146, %f377;
	fma.rn.f32 	%f254, %f244, %f148, %f376;
	fma.rn.f32 	%f255, %f243, %f150, %f253;
	fma.rn.f32 	%f256, %f243, %f152, %f254;
	fma.rn.f32 	%f257, %f242, %f154, %f255;
	fma.rn.f32 	%f258, %f242, %f156, %f256;
	fma.rn.f32 	%f259, %f241, %f158, %f257;
	fma.rn.f32 	%f260, %f241, %f160, %f258;
	fma.rn.f32 	%f377, %f240, %f162, %f259;
	fma.rn.f32 	%f376, %f240, %f163, %f260;
	fma.rn.f32 	%f261, %f244, %f164, %f375;
	fma.rn.f32 	%f262, %f244, %f166, %f374;
	fma.rn.f32 	%f263, %f243, %f168, %f261;
	fma.rn.f32 	%f264, %f243, %f170, %f262;
	fma.rn.f32 	%f265, %f242, %f172, %f263;
	fma.rn.f32 	%f266, %f242, %f174, %f264;
	fma.rn.f32 	%f267, %f241, %f176, %f265;
	fma.rn.f32 	%f268, %f241, %f178, %f266;
	fma.rn.f32 	%f375, %f240, %f180, %f267;
	fma.rn.f32 	%f374, %f240, %f181, %f268;
	ld.shared.f32 	%f269, [_ZZ17my_kernel_kernel0E18PaddedInput_shared+96];
	ld.shared.f32 	%f270, [_ZZ17my_kernel_kernel0E18PaddedInput_shared+92];
	ld.shared.f32 	%f271, [_ZZ17my_kernel_kernel0E18PaddedInput_shared+88];
	ld.shared.f32 	%f272, [_ZZ17my_kernel_kernel0E18PaddedInput_shared+84];
	ld.shared.f32 	%f273, [_ZZ17my_kernel_kernel0E18PaddedInput_shared+80];
	fma.rn.f32 	%f274, %f273, %f128, %f373;
	fma.rn.f32 	%f275, %f273, %f130, %f372;
	fma.rn.f32 	%f276, %f272, %f132, %f274;
	fma.rn.f32 	%f277, %f272, %f134, %f275;
	fma.rn.f32 	%f278, %f271, %f136, %f276;
	fma.rn.f32 	%f279, %f271, %f138, %f277;
	fma.rn.f32 	%f280, %f270, %f140, %f278;
	fma.rn.f32 	%f281, %f270, %f142, %f279;
	fma.rn.f32 	%f373, %f269, %f144, %f280;
	fma.rn.f32 	%f372, %f269, %f145, %f281;
	fma.rn.f32 	%f282, %f273, %f146, %f371;
	fma.rn.f32 	%f283, %f273, %f148, %f370;
	fma.rn.f32 	%f284, %f272, %f150, %f282;
	fma.rn.f32 	%f285, %f272, %f152, %f283;
	fma.rn.f32 	%f286, %f271, %f154, %f284;
	fma.rn.f32 	%f287, %f271, %f156, %f285;
	fma.rn.f32 	%f288, %f270, %f158, %f286;
	fma.rn.f32 	%f289, %f270, %f160, %f287;
	fma.rn.f32 	%f371, %f269, %f162, %f288;
	fma.rn.f32 	%f370, %f269, %f163, %f289;
	fma.rn.f32 	%f290, %f273, %f164, %f369;
	fma.rn.f32 	%f291, %f273, %f166, %f368;
	fma.rn.f32 	%f292, %f272, %f168, %f290;
	fma.rn.f32 	%f293, %f272, %f170, %f291;
	fma.rn.f32 	%f294, %f271, %f172, %f292;
	fma.rn.f32 	%f295, %f271, %f174, %f293;
	fma.rn.f32 	%f296, %f270, %f176, %f294;
	fma.rn.f32 	%f297, %f270, %f178, %f295;
	fma.rn.f32 	%f369, %f269, %f180, %f296;
	fma.rn.f32 	%f368, %f269, %f181, %f297;
	ld.shared.f32 	%f298, [_ZZ17my_kernel_kernel0E18PaddedInput_shared+116];
	ld.shared.f32 	%f299, [_ZZ17my_kernel_kernel0E18PaddedInput_shared+112];
	ld.shared.f32 	%f300, [_ZZ17my_kernel_kernel0E18PaddedInput_shared+108];
	ld.shared.f32 	%f301, [_ZZ17my_kernel_kernel0E18PaddedInput_shared+104];
	ld.shared.f32 	%f302, [_ZZ17my_kernel_kernel0E18PaddedInput_shared+100];
	fma.rn.f32 	%f303, %f302, %f128, %f367;
	fma.rn.f32 	%f304, %f302, %f130, %f366;
	fma.rn.f32 	%f305, %f301, %f132, %f303;
	fma.rn.f32 	%f306, %f301, %f134, %f304;
	fma.rn.f32 	%f307, %f300, %f136, %f305;
	fma.rn.f32 	%f308, %f300, %f138, %f306;
	fma.rn.f32 	%f309, %f299, %f140, %f307;
	fma.rn.f32 	%f310, %f299, %f142, %f308;
	fma.rn.f32 	%f367, %f298, %f144, %f309;
	fma.rn.f32 	%f366, %f298, %f145, %f310;
	fma.rn.f32 	%f311, %f302, %f146, %f365;
	fma.rn.f32 	%f312, %f302, %f148, %f364;
	fma.rn.f32 	%f313, %f301, %f150, %f311;
	fma.rn.f32 	%f314, %f301, %f152, %f312;
	fma.rn.f32 	%f315, %f300, %f154, %f313;
	fma.rn.f32 	%f316, %f300, %f156, %f314;
	fma.rn.f32 	%f317, %f299, %f158, %f315;
	fma.rn.f32 	%f318, %f299, %f160, %f316;
	fma.rn.f32 	%f365, %f298, %f162, %f317;
	fma.rn.f32 	%f364, %f298, %f163, %f318;
	fma.rn.f32 	%f319, %f302, %f164, %f363;
	fma.rn.f32 	%f320, %f302, %f166, %f362;
	fma.rn.f32 	%f321, %f301, %f168, %f319;
	fma.rn.f32 	%f322, %f301, %f170, %f320;
	fma.rn.f32 	%f323, %f300, %f172, %f321;
	fma.rn.f32 	%f324, %f300, %f174, %f322;
	fma.rn.f32 	%f325, %f299, %f176, %f323;
	fma.rn.f32 	%f326, %f299, %f178, %f324;
	fma.rn.f32 	%f363, %f298, %f180, %f325;
	fma.rn.f32 	%f362, %f298, %f181, %f326;
	ld.shared.f32 	%f327, [_ZZ17my_kernel_kernel0E18PaddedInput_shared+136];
	ld.shared.f32 	%f328, [_ZZ17my_kernel_kernel0E18PaddedInput_shared+132];
	ld.shared.f32 	%f329, [_ZZ17my_kernel_kernel0E18PaddedInput_shared+128];
	ld.shared.f32 	%f330, [_ZZ17my_kernel_kernel0E18PaddedInput_shared+124];
	ld.shared.f32 	%f331, [_ZZ17my_kernel_kernel0E18PaddedInput_shared+120];
	fma.rn.f32 	%f332, %f331, %f128, %f361;
	fma.rn.f32 	%f333, %f331, %f130, %f360;
	fma.rn.f32 	%f334, %f330, %f132, %f332;
	fma.rn.f32 	%f335, %f330, %f134, %f333;
	fma.rn.f32 	%f336, %f329, %f136, %f334;
	fma.rn.f32 	%f337, %f329, %f138, %f335;
	fma.rn.f32 	%f338, %f328, %f140, %f336;
	fma.rn.f32 	%f339, %f328, %f142, %f337;
	fma.rn.f32 	%f361, %f327, %f144, %f338;
	fma.rn.f32 	%f360, %f327, %f145, %f339;
	fma.rn.f32 	%f340, %f331, %f146, %f359;
	fma.rn.f32 	%f341, %f331, %f148, %f358;
	fma.rn.f32 	%f342, %f330, %f150, %f340;
	fma.rn.f32 	%f343, %f330, %f152, %f341;
	fma.rn.f32 	%f344, %f329, %f154, %f342;
	fma.rn.f32 	%f345, %f329, %f156, %f343;
	fma.rn.f32 	%f346, %f328, %f158, %f344;
	fma.rn.f32 	%f347, %f328, %f160, %f345;
	fma.rn.f32 	%f359, %f327, %f162, %f346;
	fma.rn.f32 	%f358, %f327, %f163, %f347;
	fma.rn.f32 	%f348, %f331, %f164, %f357;
	fma.rn.f32 	%f349, %f331, %f166, %f356;
	fma.rn.f32 	%f350, %f330, %f168, %f348;
	fma.rn.f32 	%f351, %f330, %f170, %f349;
	fma.rn.f32 	%f352, %f329, %f172, %f350;
	fma.rn.f32 	%f353, %f329, %f174, %f351;
	fma.rn.f32 	%f354, %f328, %f176, %f352;
	fma.rn.f32 	%f355, %f328, %f178, %f353;
	fma.rn.f32 	%f357, %f327, %f180, %f354;
	fma.rn.f32 	%f356, %f327, %f181, %f355;
	add.s32 	%r66, %r66, 1;
	add.s32 	%r65, %r65, 5;
	add.s32 	%r64, %r64, 5;
	add.s32 	%r63, %r63, 5;
	add.s32 	%r62, %r62, 5;
	add.s32 	%r61, %r61, 5;
	add.s32 	%r60, %r60, 5;
	add.s64 	%rd41, %rd41, 20;
	add.s64 	%rd40, %rd40, 19200;
	setp.ne.s32 	%p2, %r66, 32;
	@%p2 bra 	$L__BB1_1;
	ld.param.u64 	%rd39, [my_kernel_kernel0_param_2];
	cvta.to.global.u64 	%rd35, %rd39;
	mov.u32 	%r57, %ctaid.x;
	mul.lo.s32 	%r58, %r57, 960;
	mad.lo.s32 	%r59, %r15, 6, %r58;
	mul.wide.u32 	%rd36, %r59, 4;
	add.s64 	%rd37, %rd35, %rd36;
	st.global.f32 	[%rd37], %f397;
	st.global.f32 	[%rd37+4], %f396;
	st.global.f32 	[%rd37+8], %f395;
	st.global.f32 	[%rd37+12], %f394;
	st.global.f32 	[%rd37+16], %f393;
	st.global.f32 	[%rd37+20], %f392;
	st.global.f32 	[%rd37+26880], %f391;
	st.global.f32 	[%rd37+26884], %f390;
	st.global.f32 	[%rd37+26888], %f389;
	st.global.f32 	[%rd37+26892], %f388;
	st.global.f32 	[%rd37+26896], %f387;
	st.global.f32 	[%rd37+26900], %f386;
	st.global.f32 	[%rd37+53760], %f385;
	st.global.f32 	[%rd37+53764], %f384;
	st.global.f32 	[%rd37+53768], %f383;
	st.global.f32 	[%rd37+53772], %f382;
	st.global.f32 	[%rd37+53776], %f381;
	st.global.f32 	[%rd37+53780], %f380;
	st.global.f32 	[%rd37+80640], %f379;
	st.global.f32 	[%rd37+80644], %f378;
	st.global.f32 	[%rd37+80648], %f377;
	st.global.f32 	[%rd37+80652], %f376;
	st.global.f32 	[%rd37+80656], %f375;
	st.global.f32 	[%rd37+80660], %f374;
	st.global.f32 	[%rd37+107520], %f373;
	st.global.f32 	[%rd37+107524], %f372;
	st.global.f32 	[%rd37+107528], %f371;
	st.global.f32 	[%rd37+107532], %f370;
	st.global.f32 	[%rd37+107536], %f369;
	st.global.f32 	[%rd37+107540], %f368;
	st.global.f32 	[%rd37+134400], %f367;
	st.global.f32 	[%rd37+134404], %f366;
	st.global.f32 	[%rd37+134408], %f365;
	st.global.f32 	[%rd37+134412], %f364;
	st.global.f32 	[%rd37+134416], %f363;
	st.global.f32 	[%rd37+134420], %f362;
	st.global.f32 	[%rd37+161280], %f361;
	st.global.f32 	[%rd37+161284], %f360;
	st.global.f32 	[%rd37+161288], %f359;
	st.global.f32 	[%rd37+161292], %f358;
	st.global.f32 	[%rd37+161296], %f357;
	st.global.f32 	[%rd37+161300], %f356;
	ret;

}


// ===== COMPILED SASS (sm_100) =====

	.target	sm_100

	.elftype	@"ET_EXEC"


//--------------------- .note.nv.tkinfo           --------------------------
	.section	.note.nv.tkinfo,"",@"SHT_NOTE"
	.sectionflags	@"SHF_NOTE_NV_TKINFO"
	.tkinfo
        /*0018*/ 	.word	0x00000002
        /*0030*/ 	.string	""
        /*0030*/ 	.string	"ptxas"
        /*0030*/ 	.string	"Cuda compilation tools, release 13.0, V13.0.88"
        /*0030*/ 	.string	"Build cuda_13.0.r13.0/compiler.36424714_0"
        /*0030*/ 	.string	"-arch sm_100 -m 64 "



//--------------------- .note.nv.cuinfo           --------------------------
	.section	.note.nv.cuinfo,"",@"SHT_NOTE"
	.sectionflags	@"SHF_NOTE_NV_CUINFO"
        /*0018*/ 	.short	0x0002
        /*001a*/ 	.short	0x0064
        /*001c*/ 	.short	0x0082
	.zero		2


//--------------------- .nv.info                  --------------------------
	.section	.nv.info,"",@"SHT_CUDA_INFO"
	.align	4


	//----- nvinfo : EIATTR_REGCOUNT
	.align		4
        /*0000*/ 	.byte	0x04, 0x2f
        /*0002*/ 	.short	(.L_1 - .L_0)
	.align		4
.L_0:
        /*0004*/ 	.word	index@(my_kernel_kernel1)
        /*0008*/ 	.word	0x0000000e


	//----- nvinfo : EIATTR_FRAME_SIZE
	.align		4
.L_1:
        /*000c*/ 	.byte	0x04, 0x11
        /*000e*/ 	.short	(.L_3 - .L_2)
	.align		4
.L_2:
        /*0010*/ 	.word	index@(my_kernel_kernel1)
        /*0014*/ 	.word	0x00000000


	//----- nvinfo : EIATTR_REGCOUNT
	.align		4
.L_3:
        /*0018*/ 	.byte	0x04, 0x2f
        /*001a*/ 	.short	(.L_5 - .L_4)
	.align		4
.L_4:
        /*001c*/ 	.word	index@(my_kernel_kernel0)
        /*0020*/ 	.word	0x0000005f


	//----- nvinfo : EIATTR_FRAME_SIZE
	.align		4
.L_5:
        /*0024*/ 	.byte	0x04, 0x11
        /*0026*/ 	.short	(.L_7 - .L_6)
	.align		4
.L_6:
        /*0028*/ 	.word	index@(my_kernel_kernel0)
        /*002c*/ 	.word	0x00000000


	//----- nvinfo : EIATTR_MIN_STACK_SIZE
	.align		4
.L_7:
        /*0030*/ 	.byte	0x04, 0x12
        /*0032*/ 	.short	(.L_9 - .L_8)
	.align		4
.L_8:
        /*0034*/ 	.word	index@(my_kernel_kernel0)
        /*0038*/ 	.word	0x00000000


	//----- nvinfo : EIATTR_MIN_STACK_SIZE
	.align		4
.L_9:
        /*003c*/ 	.byte	0x04, 0x12
        /*003e*/ 	.short	(.L_11 - .L_10)
	.align		4
.L_10:
        /*0040*/ 	.word	index@(my_kernel_kernel1)
        /*0044*/ 	.word	0x00000000
.L_11:


//--------------------- .nv.compat                --------------------------
	.section	.nv.compat,"",@"SHT_CUDA_COMPAT_INFO"
	.align	4
        /*0000*/ 	.byte	0x02, 0x09, 0x00, 0x00, 0x02, 0x02, 0x01, 0x00, 0x02, 0x05, 0x05, 0x00, 0x03, 0x07, 0x01, 0x01
        /*0010*/ 	.byte	0x02, 0x03, 0x00, 0x00, 0x02, 0x06, 0x01, 0x00, 0x04, 0x0b, 0x08, 0x00, 0x09, 0x00, 0x00, 0x00
        /*0020*/ 	.byte	0x00, 0x00, 0x00, 0x00


//--------------------- .nv.info.my_kernel_kernel0 --------------------------
	.section	.nv.info.my_kernel_kernel0,"",@"SHT_CUDA_INFO"
	.sectionflags	@""
	.align	4


	//----- nvinfo : EIATTR_CUDA_API_VERSION
	.align		4
        /*0000*/ 	.byte	0x04, 0x37
        /*0002*/ 	.short	(.L_13 - .L_12)
.L_12:
        /*0004*/ 	.word	0x00000082


	//----- nvinfo : EIATTR_KPARAM_INFO
	.align		4
.L_13:
        /*0008*/ 	.byte	0x04, 0x17
        /*000a*/ 	.short	(.L_15 - .L_14)
.L_14:
        /*000c*/ 	.word	0x00000000
        /*0010*/ 	.short	0x0002
        /*0012*/ 	.short	0x0010
        /*0014*/ 	.byte	0x00, 0xf5, 0x21, 0x00


	//----- nvinfo : EIATTR_KPARAM_INFO
	.align		4
.L_15:
        /*0018*/ 	.byte	0x04, 0x17
        /*001a*/ 	.short	(.L_17 - .L_16)
.L_16:
        /*001c*/ 	.word	0x00000000
        /*0020*/ 	.short	0x0001
        /*0022*/ 	.short	0x0008
        /*0024*/ 	.byte	0x00, 0xf5, 0x21, 0x00


	//----- nvinfo : EIATTR_KPARAM_INFO
	.align		4
.L_17:
        /*0028*/ 	.byte	0x04, 0x17
        /*002a*/ 	.short	(.L_19 - .L_18)
.L_18:
        /*002c*/ 	.word	0x00000000
        /*0030*/ 	.short	0x0000
        /*0032*/ 	.short	0x0000
        /*0034*/ 	.byte	0x00, 0xf5, 0x21, 0x00


	//----- nvinfo : EIATTR_SPARSE_MMA_MASK
	.align		4
.L_19:
        /*0038*/ 	.byte	0x03, 0x50
        /*003a*/ 	.short	0x0000


	//----- nvinfo : EIATTR_MAXREG_COUNT
	.align		4
        /*003c*/ 	.byte	0x03, 0x1b
        /*003e*/ 	.short	0x00ff


	//----- nvinfo : EIATTR_NUM_BARRIERS
	.align		4
        /*0040*/ 	.byte	0x02, 0x4c
        /*0042*/ 	.byte	0x01
	.zero		1


	//----- nvinfo : EIATTR_MERCURY_ISA_VERSION
	.align		4
        /*0044*/ 	.byte	0x03, 0x5f
        /*0046*/ 	.short	0x0101


	//----- nvinfo : EIATTR_UNUSED_LOAD_BYTE_OFFSET
	.align		4
        /*0048*/ 	.byte	0x04, 0x44
        /*004a*/ 	.short	(.L_21 - .L_20)


	//   ....[0]....
.L_20:
        /*004c*/ 	.word	0x00001430
        /*0050*/ 	.word	0x00000fff


	//----- nvinfo : EIATTR_VRC_CTA_INIT_COUNT
	.align		4
.L_21:
        /*0054*/ 	.byte	0x02, 0x4a
	.zero		1
	.zero		1


	//----- nvinfo : EIATTR_EXIT_INSTR_OFFSETS
	.align		4
        /*0058*/ 	.byte	0x04, 0x1c
        /*005a*/ 	.short	(.L_23 - .L_22)


	//   ....[0]....
.L_22:
        /*005c*/ 	.word	0x00002040


	//----- nvinfo : EIATTR_CRS_STACK_SIZE
	.align		4
.L_23:
        /*0060*/ 	.byte	0x04, 0x1e
        /*0062*/ 	.short	(.L_25 - .L_24)
.L_24:
        /*0064*/ 	.word	0x00000000


	//----- nvinfo : EIATTR_CBANK_PARAM_SIZE
	.align		4
.L_25:
        /*0068*/ 	.byte	0x03, 0x19
        /*006a*/ 	.short	0x0018


	//----- nvinfo : EIATTR_PARAM_CBANK
	.align		4
        /*006c*/ 	.byte	0x04, 0x0a
        /*006e*/ 	.short	(.L_27 - .L_26)
	.align		4
.L_26:
        /*0070*/ 	.word	index@(.nv.constant0.my_kernel_kernel0)
        /*0074*/ 	.short	0x0380
        /*0076*/ 	.short	0x0018


	//----- nvinfo : EIATTR_SW_WAR
	.align		4
.L_27:
        /*0078*/ 	.byte	0x04, 0x36
        /*007a*/ 	.short	(.L_29 - .L_28)
.L_28:
        /*007c*/ 	.word	0x00000008
.L_29:


//--------------------- .nv.info.my_kernel_kernel1 --------------------------
	.section	.nv.info.my_kernel_kernel1,"",@"SHT_CUDA_INFO"
	.sectionflags	@""
	.align	4


	//----- nvinfo : EIATTR_CUDA_API_VERSION
	.align		4
        /*0000*/ 	.byte	0x04, 0x37
        /*0002*/ 	.short	(.L_31 - .L_30)
.L_30:
        /*0004*/ 	.word	0x00000082


	//----- nvinfo : EIATTR_KPARAM_INFO
	.align		4
.L_31:
        /*0008*/ 	.byte	0x04, 0x17
        /*000a*/ 	.short	(.L_33 - .L_32)
.L_32:
        /*000c*/ 	.word	0x00000000
        /*0010*/ 	.short	0x0002
        /*0012*/ 	.short	0x0010
        /*0014*/ 	.byte	0x00, 0xf5, 0x21, 0x00


	//----- nvinfo : EIATTR_KPARAM_INFO
	.align		4
.L_33:
        /*0018*/ 	.byte	0x04, 0x17
        /*001a*/ 	.short	(.L_35 - .L_34)
.L_34:
        /*001c*/ 	.word	0x00000000
        /*0020*/ 	.short	0x0001
        /*0022*/ 	.short	0x0008
        /*0024*/ 	.byte	0x00, 0xf5, 0x21, 0x00


	//----- nvinfo : EIATTR_KPARAM_INFO
	.align		4
.L_35:
        /*0028*/ 	.byte	0x04, 0x17
        /*002a*/ 	.short	(.L_37 - .L_36)
.L_36:
        /*002c*/ 	.word	0x00000000
        /*0030*/ 	.short	0x0000
        /*0032*/ 	.short	0x0000
        /*0034*/ 	.byte	0x00, 0xf5, 0x21, 0x00


	//----- nvinfo : EIATTR_SPARSE_MMA_MASK
	.align		4
.L_37:
        /*0038*/ 	.byte	0x03, 0x50
        /*003a*/ 	.short	0x0000


	//----- nvinfo : EIATTR_MAXREG_COUNT
	.align		4
        /*003c*/ 	.byte	0x03, 0x1b
        /*003e*/ 	.short	0x00ff


	//----- nvinfo : EIATTR_MERCURY_ISA_VERSION
	.align		4
        /*0040*/ 	.byte	0x03, 0x5f
        /*0042*/ 	.short	0x0101


	//----- nvinfo : EIATTR_VRC_CTA_INIT_COUNT
	.align		4
        /*0044*/ 	.byte	0x02, 0x4a
	.zero		1
	.zero		1


	//----- nvinfo : EIATTR_EXIT_INSTR_OFFSETS
	.align		4
        /*0048*/ 	.byte	0x04, 0x1c
        /*004a*/ 	.short	(.L_39 - .L_38)


	//   ....[0]....
.L_38:
        /*004c*/ 	.word	0x00000150


	//----- nvinfo : EIATTR_CBANK_PARAM_SIZE
	.align		4
.L_39:
        /*0050*/ 	.byte	0x03, 0x19
        /*0052*/ 	.short	0x0018


	//----- nvinfo : EIATTR_PARAM_CBANK
	.align		4
        /*0054*/ 	.byte	0x04, 0x0a
        /*0056*/ 	.short	(.L_41 - .L_40)
	.align		4
.L_40:
        /*0058*/ 	.word	index@(.nv.constant0.my_kernel_kernel1)
        /*005c*/ 	.short	0x0380
        /*005e*/ 	.short	0x0018


	//----- nvinfo : EIATTR_SW_WAR
	.align		4
.L_41:
        /*0060*/ 	.byte	0x04, 0x36
        /*0062*/ 	.short	(.L_43 - .L_42)
.L_42:
        /*0064*/ 	.word	0x00000008
.L_43:


//--------------------- .nv.callgraph             --------------------------
	.section	.nv.callgraph,"",@"SHT_CUDA_CALLGRAPH"
	.align	4
	.sectionentsize	8
	.align		4
        /*0000*/ 	.word	0x00000000
	.align		4
        /*0004*/ 	.word	0xffffffff
	.align		4
        /*0008*/ 	.word	0x00000000
	.align		4
        /*000c*/ 	.word	0xfffffffe
	.align		4
        /*0010*/ 	.word	0x00000000
	.align		4
        /*0014*/ 	.word	0xfffffffd
	.align		4
        /*0018*/ 	.word	0x00000000
	.align		4
        /*001c*/ 	.word	0xfffffffc


//--------------------- .text.my_kernel_kernel0   --------------------------
	.section	.text.my_kernel_kernel0,"ax",@progbits
	.align	128
        .global         my_kernel_kernel0
        .type           my_kernel_kernel0,@function
        .size           my_kernel_kernel0,(.L_x_5 - my_kernel_kernel0)
        .other          my_kernel_kernel0,@"STO_CUDA_ENTRY STV_DEFAULT"
my_kernel_kernel0:
.text.my_kernel_kernel0:
[----:B------:R-:W-:Y:S01]  /*0000*/  LDC R1, c[0x0][0x37c] ;  /* 0x0000df00ff017b82 */ /* 0x000fe20000000800 */
[----:B------:R-:W0:Y:S01]  /*0010*/  S2R R0, SR_TID.X ;  /* 0x0000000000007919 */ /* 0x000e220000002100 */
[----:B------:R-:W-:Y:S01]  /*0020*/  HFMA2 R7, -RZ, RZ, 0, 0 ;  /* 0x00000000ff077431 */ /* 0x000fe200000001ff */
[----:B------:R-:W1:Y:S01]  /*0030*/  LDCU.64 UR4, c[0x0][0x380] ;  /* 0x00007000ff0477ac */ /* 0x000e620008000a00 */
[----:B------:R-:W-:Y:S01]  /*0040*/  HFMA2 R86, -RZ, RZ, 0, 0 ;  /* 0x00000000ff567431 */ /* 0x000fe200000001ff */
[----:B------:R-:W2:Y:S01]  /*0050*/  S2R R6, SR_CTAID.X ;  /* 0x0000000000067919 */ /* 0x000ea20000002500 */
[----:B------:R-:W-:Y:S02]  /*0060*/  CS2R R46, SRZ ;  /* 0x00000000002e7805 */ /* 0x000fe4000001ff00 */
[----:B------:R-:W-:Y:S02]  /*0070*/  CS2R R44, SRZ ;  /* 0x00000000002c7805 */ /* 0x000fe4000001ff00 */
[----:B------:R-:W-:-:S02]  /*0080*/  CS2R R50, SRZ ;  /* 0x0000000000327805 */ /* 0x000fc4000001ff00 */
[----:B------:R-:W-:Y:S02]  /*0090*/  CS2R R40, SRZ ;  /* 0x0000000000287805 */ /* 0x000fe4000001ff00 */
[----:B------:R-:W-:Y:S02]  /*00a0*/  CS2R R52, SRZ ;  /* 0x0000000000347805 */ /* 0x000fe4000001ff00 */
[----:B------:R-:W-:Y:S02]  /*00b0*/  CS2R R54, SRZ ;  /* 0x0000000000367805 */ /* 0x000fe4000001ff00 */
[----:B------:R-:W-:Y:S02]  /*00c0*/  CS2R R42, SRZ ;  /* 0x00000000002a7805 */ /* 0x000fe4000001ff00 */
[----:B------:R-:W-:Y:S02]  /*00d0*/  CS2R R58, SRZ ;  /* 0x00000000003a7805 */ /* 0x000fe4000001ff00 */
[----:B------:R-:W-:-:S02]  /*00e0*/  CS2R R78, SRZ ;  /* 0x00000000004e7805 */ /* 0x000fc4000001ff00 */
[----:B------:R-:W-:Y:S02]  /*00f0*/  CS2R R64, SRZ ;  /* 0x0000000000407805 */ /* 0x000fe4000001ff00 */
[----:B------:R-:W-:Y:S02]  /*0100*/  CS2R R66, SRZ ;  /* 0x0000000000427805 */ /* 0x000fe4000001ff00 */
[----:B------:R-:W-:Y:S02]  /*0110*/  MOV R70, RZ ;  /* 0x000000ff00467202 */ /* 0x000fe40000000f00 */
[----:B------:R-:W-:Y:S02]  /*0120*/  CS2R R84, SRZ ;  /* 0x0000000000547805 */ /* 0x000fe4000001ff00 */
[----:B------:R-:W-:Y:S02]  /*0130*/  CS2R R80, SRZ ;  /* 0x0000000000507805 */ /* 0x000fe4000001ff00 */
[----:B------:R-:W-:-:S02]  /*0140*/  CS2R R76, SRZ ;  /* 0x00000000004c7805 */ /* 0x000fc4000001ff00 */
[----:B------:R-:W-:Y:S02]  /*0150*/  CS2R R48, SRZ ;  /* 0x0000000000307805 */ /* 0x000fe4000001ff00 */
[----:B------:R-:W-:Y:S02]  /*0160*/  MOV R75, RZ ;  /* 0x000000ff004b7202 */ /* 0x000fe40000000f00 */
[----:B------:R-:W-:Y:S02]  /*0170*/  CS2R R60, SRZ ;  /* 0x00000000003c7805 */ /* 0x000fe4000001ff00 */
[----:B------:R-:W-:Y:S02]  /*0180*/  CS2R R62, SRZ ;  /* 0x00000000003e7805 */ /* 0x000fe4000001ff00 */
[----:B------:R-:W-:Y:S01]  /*0190*/  CS2R R82, SRZ ;  /* 0x0000000000527805 */ /* 0x000fe2000001ff00 */
[----:B------:R-:W3:Y:S01]  /*01a0*/  LDCU.64 UR6, c[0x0][0x358] ;  /* 0x00006b00ff0677ac */ /* 0x000ee20008000a00 */
[----:B0-----:R-:W-:-:S04]  /*01b0*/  LEA R2, R0, -R0, 0x3 ;  /* 0x8000000000027211 */ /* 0x001fc800078e18ff */
[----:B------:R-:W-:Y:S01]  /*01c0*/  IADD3 R13, PT, PT, R2, 0x2, RZ ;  /* 0x00000002020d7810 */ /* 0x000fe20007ffe0ff */
[----:B--2---:R-:W-:Y:S01]  /*01d0*/  IMAD R6, R6, 0xa0, RZ ;  /* 0x000000a006067824 */ /* 0x004fe200078e02ff */
[C---:B------:R-:W-:Y:S02]  /*01e0*/  LOP3.LUT R3, R2.reuse, 0xff, RZ, 0xc0, !PT ;  /* 0x000000ff02037812 */ /* 0x040fe400078ec0ff */
[----:B------:R-:W-:Y:S02]  /*01f0*/  LOP3.LUT R8, R13, 0xff, RZ, 0xc0, !PT ;  /* 0x000000ff0d087812 */ /* 0x000fe400078ec0ff */
[C---:B------:R-:W-:Y:S01]  /*0200*/  IADD3 R15, PT, PT, R2.reuse, 0x3, RZ ;  /* 0x00000003020f7810 */ /* 0x040fe20007ffe0ff */
[----:B------:R-:W-:Y:S01]  /*0210*/  IMAD.HI.U32 R5, R3, 0x33333334, RZ ;  /* 0x3333333403057827 */ /* 0x000fe200078e00ff */
[----:B------:R-:W-:Y:S02]  /*0220*/  IADD3 R17, PT, PT, R2, 0x4, RZ ;  /* 0x0000000402117810 */ /* 0x000fe40007ffe0ff */
[----:B------:R-:W-:Y:S01]  /*0230*/  LOP3.LUT R11, R15, 0xff, RZ, 0xc0, !PT ;  /* 0x000000ff0f0b7812 */ /* 0x000fe200078ec0ff */
[----:B------:R-:W-:Y:S01]  /*0240*/  IMAD R10, R8, 0xcd, RZ ;  /* 0x000000cd080a7824 */ /* 0x000fe200078e02ff */
[----:B------:R-:W-:Y:S01]  /*0250*/  LOP3.LUT R12, R17, 0xff, RZ, 0xc0, !PT ;  /* 0x000000ff110c7812 */ /* 0x000fe200078ec0ff */
[----:B------:R-:W-:Y:S01]  /*0260*/  IMAD.WIDE.U32 R4, R5, 0x460, R6 ;  /* 0x0000046005047825 */ /* 0x000fe200078e0006 */
[----:B------:R-:W-:Y:S01]  /*0270*/  IADD3 R7, PT, PT, R2, 0x1, RZ ;  /* 0x0000000102077810 */ /* 0x000fe20007ffe0ff */
[----:B------:R-:W0:Y:S01]  /*0280*/  LDC.64 R8, c[0x0][0x388] ;  /* 0x0000e200ff087b82 */ /* 0x000e220000000a00 */
[----:B------:R-:W-:Y:S01]  /*0290*/  SHF.R.U32.HI R14, RZ, 0xa, R10 ;  /* 0x0000000aff0e7819 */ /* 0x000fe2000001160a */
[----:B------:R-:W-:Y:S01]  /*02a0*/  IMAD R11, R11, 0xcd, RZ ;  /* 0x000000cd0b0b7824 */ /* 0x000fe200078e02ff */
[----:B------:R-:W-:Y:S01]  /*02b0*/  LOP3.LUT R10, R7, 0xff, RZ, 0xc0, !PT ;  /* 0x000000ff070a7812 */ /* 0x000fe200078ec0ff */
[----:B------:R-:W-:Y:S01]  /*02c0*/  IMAD R3, R3, 0xcd, RZ ;  /* 0x000000cd03037824 */ /* 0x000fe200078e02ff */
[----:B------:R-:W-:Y:S01]  /*02d0*/  PRMT R18, R14, 0x9910, RZ ;  /* 0x000099100e127816 */ /* 0x000fe200000000ff */
[----:B------:R-:W-:Y:S01]  /*02e0*/  IMAD R12, R12, 0xcd, RZ ;  /* 0x000000cd0c0c7824 */ /* 0x000fe200078e02ff */
[----:B------:R-:W-:Y:S01]  /*02f0*/  SHF.R.U32.HI R16, RZ, 0xa, R11 ;  /* 0x0000000aff107819 */ /* 0x000fe2000001160b */
[----:B------:R-:W-:Y:S01]  /*0300*/  IMAD R10, R10, 0xcd, RZ ;  /* 0x000000cd0a0a7824 */ /* 0x000fe200078e02ff */
[----:B------:R-:W-:-:S02]  /*0310*/  SHF.R.U32.HI R11, RZ, 0xa, R3 ;  /* 0x0000000aff0b7819 */ /* 0x000fc40000011603 */
[----:B------:R-:W-:Y:S02]  /*0320*/  MOV R3, R18 ;  /* 0x0000001200037202 */ /* 0x000fe40000000f00 */
[----:B------:R-:W-:Y:S02]  /*0330*/  PRMT R20, R16, 0x9910, RZ ;  /* 0x0000991010147816 */ /* 0x000fe400000000ff */
[----:B------:R-:W-:Y:S02]  /*0340*/  LEA R3, R3, R3, 0x2 ;  /* 0x0000000303037211 */ /* 0x000fe400078e10ff */
[----:B------:R-:W-:Y:S02]  /*0350*/  SHF.R.U32.HI R18, RZ, 0xa, R12 ;  /* 0x0000000aff127819 */ /* 0x000fe4000001160c */
[----:B------:R-:W-:Y:S02]  /*0360*/  SHF.R.U32.HI R12, RZ, 0xa, R10 ;  /* 0x0000000aff0c7819 */ /* 0x000fe4000001160a */
[----:B------:R-:W-:-:S02]  /*0370*/  LEA R10, R20, R20, 0x2 ;  /* 0x00000014140a7211 */ /* 0x000fc400078e10ff */
[----:B------:R-:W-:Y:S01]  /*0380*/  IADD3 R20, PT, PT, RZ, -R3, RZ ;  /* 0x80000003ff147210 */ /* 0x000fe20007ffe0ff */
[----:B0-----:R-:W-:Y:S01]  /*0390*/  IMAD.WIDE.U32 R8, R0, 0xc, R8 ;  /* 0x0000000c00087825 */ /* 0x001fe200078e0008 */
[----:B------:R-:W-:Y:S02]  /*03a0*/  PRMT R19, R11, 0x9910, RZ ;  /* 0x000099100b137816 */ /* 0x000fe400000000ff */
[----:B------:R-:W-:Y:S02]  /*03b0*/  PRMT R23, R18, 0x9910, RZ ;  /* 0x0000991012177816 */ /* 0x000fe400000000ff */
[----:B------:R-:W-:Y:S02]  /*03c0*/  PRMT R21, R12, 0x9910, RZ ;  /* 0x000099100c157816 */ /* 0x000fe400000000ff */
[----:B------:R-:W-:Y:S02]  /*03d0*/  PRMT R20, R20, 0x7710, RZ ;  /* 0x0000771014147816 */ /* 0x000fe400000000ff */
[----:B------:R-:W-:-:S02]  /*03e0*/  IADD3 R22, PT, PT, RZ, -R10, RZ ;  /* 0x8000000aff167210 */ /* 0x000fc40007ffe0ff */
[----:B------:R-:W-:Y:S02]  /*03f0*/  LEA R3, R19, R19, 0x2 ;  /* 0x0000001313037211 */ /* 0x000fe400078e10ff */
[----:B------:R-:W-:Y:S02]  /*0400*/  MOV R10, R23 ;  /* 0x00000017000a7202 */ /* 0x000fe40000000f00 */
[----:B------:R-:W-:Y:S02]  /*0410*/  MOV R19, R21 ;  /* 0x0000001500137202 */ /* 0x000fe40000000f00 */
[----:B------:R-:W-:Y:S02]  /*0420*/  IADD3 R13, PT, PT, R13, R20, RZ ;  /* 0x000000140d0d7210 */ /* 0x000fe40007ffe0ff */
[----:B------:R-:W-:Y:S02]  /*0430*/  PRMT R20, R22, 0x7710, RZ ;  /* 0x0000771016147816 */ /* 0x000fe400000000ff */
[----:B------:R-:W-:-:S02]  /*0440*/  IADD3 R21, PT, PT, RZ, -R3, RZ ;  /* 0x80000003ff157210 */ /* 0x000fc40007ffe0ff */
[----:B------:R-:W-:Y:S02]  /*0450*/  LEA R10, R10, R10, 0x2 ;  /* 0x0000000a0a0a7211 */ /* 0x000fe400078e10ff */
[----:B------:R-:W-:Y:S02]  /*0460*/  LEA R3, R19, R19, 0x2 ;  /* 0x0000001313037211 */ /* 0x000fe400078e10ff */
[----:B------:R-:W-:Y:S02]  /*0470*/  IADD3 R15, PT, PT, R15, R20, RZ ;  /* 0x000000140f0f7210 */ /* 0x000fe40007ffe0ff */
[----:B------:R-:W-:Y:S02]  /*0480*/  PRMT R19, R21, 0x7710, RZ ;  /* 0x0000771015137816 */ /* 0x000fe400000000ff */
[----:B------:R-:W-:Y:S02]  /*0490*/  IADD3 R20, PT, PT, RZ, -R10, RZ ;  /* 0x8000000aff147210 */ /* 0x000fe40007ffe0ff */
[----:B------:R-:W-:-:S02]  /*04a0*/  IADD3 R10, PT, PT, RZ, -R3, RZ ;  /* 0x80000003ff0a7210 */ /* 0x000fc40007ffe0ff */
[C---:B------:R-:W-:Y:S02]  /*04b0*/  IADD3 R3, PT, PT, R2.reuse, R19, RZ ;  /* 0x0000001302037210 */ /* 0x040fe40007ffe0ff */
[----:B------:R-:W-:Y:S02]  /*04c0*/  IADD3 R2, PT, PT, R2, 0x6, RZ ;  /* 0x0000000602027810 */ /* 0x000fe40007ffe0ff */
[----:B------:R-:W-:Y:S02]  /*04d0*/  PRMT R20, R20, 0x7710, RZ ;  /* 0x0000771014147816 */ /* 0x000fe400000000ff */
[----:B------:R-:W-:Y:S02]  /*04e0*/  PRMT R10, R10, 0x7710, RZ ;  /* 0x000077100a0a7816 */ /* 0x000fe400000000ff */
[C---:B------:R-:W-:Y:S02]  /*04f0*/  LOP3.LUT R15, R6.reuse, 0xff, R15, 0xf8, !PT ;  /* 0x000000ff060f7812 */ /* 0x040fe400078ef80f */
[----:B------:R-:W-:-:S02]  /*0500*/  LOP3.LUT R13, R6, 0xff, R13, 0xf8, !PT ;  /* 0x000000ff060d7812 */ /* 0x000fc400078ef80d */
[----:B------:R-:W-:Y:S02]  /*0510*/  LOP3.LUT R3, R3, 0xff, RZ, 0xc0, !PT ;  /* 0x000000ff03037812 */ /* 0x000fe400078ec0ff */
[----:B------:R-:W-:Y:S02]  /*0520*/  IADD3 R17, PT, PT, R17, R20, RZ ;  /* 0x0000001411117210 */ /* 0x000fe40007ffe0ff */
[----:B------:R-:W-:Y:S01]  /*0530*/  IADD3 R7, PT, PT, R7, R10, RZ ;  /* 0x0000000a07077210 */ /* 0x000fe20007ffe0ff */
[----:B------:R-:W-:Y:S01]  /*0540*/  IMAD R10, R14, 0x460, R13 ;  /* 0x000004600e0a7824 */ /* 0x000fe200078e020d */
[----:B------:R-:W-:Y:S01]  /*0550*/  LOP3.LUT R19, R2, 0xff, RZ, 0xc0, !PT ;  /* 0x000000ff02137812 */ /* 0x000fe200078ec0ff */
[----:B------:R-:W-:Y:S01]  /*0560*/  IMAD R2, R16, 0x460, R15 ;  /* 0x0000046010027824 */ /* 0x000fe200078e020f */
[----:B------:R-:W-:Y:S02]  /*0570*/  LOP3.LUT R15, R4, R3, RZ, 0xfc, !PT ;  /* 0x00000003040f7212 */ /* 0x000fe400078efcff */
[C---:B------:R-:W-:Y:S01]  /*0580*/  LOP3.LUT R17, R6.reuse, 0xff, R17, 0xf8, !PT ;  /* 0x000000ff06117812 */ /* 0x040fe200078ef811 */
[----:B------:R-:W-:Y:S01]  /*0590*/  IMAD R19, R19, 0xcd, RZ ;  /* 0x000000cd13137824 */ /* 0x000fe200078e02ff */
[----:B------:R-:W-:-:S02]  /*05a0*/  LOP3.LUT R13, R6, 0xff, R7, 0xf8, !PT ;  /* 0x000000ff060d7812 */ /* 0x000fc400078ef807 */
[----:B------:R-:W-:Y:S01]  /*05b0*/  LOP3.LUT R6, R6, R3, RZ, 0xfc, !PT ;  /* 0x0000000306067212 */ /* 0x000fe200078efcff */
[----:B------:R-:W-:Y:S01]  /*05c0*/  IMAD R3, R18, 0x460, R17 ;  /* 0x0000046012037824 */ /* 0x000fe200078e0211 */
[----:B------:R-:W-:Y:S01]  /*05d0*/  IADD3 R56, P1, PT, R8, 0x2580, RZ ;  /* 0x0000258008387810 */ /* 0x000fe20007f3e0ff */
[----:B------:R-:W-:Y:S01]  /*05e0*/  IMAD R7, R12, 0x460, R13 ;  /* 0x000004600c077824 */ /* 0x000fe200078e020d */
[----:B-1----:R-:W-:Y:S01]  /*05f0*/  LEA R14, P0, R15, UR4, 0x2 ;  /* 0x000000040f0e7c11 */ /* 0x002fe2000f8010ff */
[----:B------:R-:W-:Y:S01]  /*0600*/  IMAD R8, R11, 0x460, R6 ;  /* 0x000004600b087824 */ /* 0x000fe200078e0206 */
[----:B------:R-:W-:Y:S01]  /*0610*/  SHF.R.U32.HI R4, RZ, 0xa, R19 ;  /* 0x0000000aff047819 */ /* 0x000fe20000011613 */
[----:B------:R-:W-:Y:S01]  /*0620*/  UMOV UR4, URZ ;  /* 0x000000ff00047c82 */ /* 0x000fe20008000000 */
[----:B------:R-:W-:Y:S01]  /*0630*/  LEA.HI.X R6, R15, UR5, R5, 0x2, P0 ;  /* 0x000000050f067c11 */ /* 0x000fe200080f1405 */
[----:B------:R-:W-:Y:S01]  /*0640*/  HFMA2 R15, -RZ, RZ, 0, 0 ;  /* 0x00000000ff0f7431 */ /* 0x000fe200000001ff */
[----:B------:R-:W-:Y:S01]  /*0650*/  IADD3.X R57, PT, PT, RZ, R9, RZ, P1, !PT ;  /* 0x00000009ff397210 */ /* 0x000fe20000ffe4ff */
[----:B------:R-:W-:Y:S01]  /*0660*/  IMAD R4, R4, 0x460, R13 ;  /* 0x0000046004047824 */ /* 0x000fe200078e020d */
[----:B------:R-:W-:-:S02]  /*0670*/  IADD3 R5, P1, PT, R14, 0x1180, RZ ;  /* 0x000011800e057810 */ /* 0x000fc40007f3e0ff */
[----:B------:R-:W-:Y:S02]  /*0680*/  CS2R R12, SRZ ;  /* 0x00000000000c7805 */ /* 0x000fe4000001ff00 */
[----:B------:R-:W-:Y:S02]  /*0690*/  ISETP.GT.U32.AND P0, PT, R0, 0x4, PT ;  /* 0x000000040000780c */ /* 0x000fe40003f04070 */
[----:B---3--:R-:W-:-:S11]  /*06a0*/  IADD3.X R6, PT, PT, RZ, R6, RZ, P1, !PT ;  /* 0x00000006ff067210 */ /* 0x008fd60000ffe4ff */
.L_x_2:
[----:B------:R0:W5:Y:S04]  /*06b0*/  LDG.E.CONSTANT R14, desc[UR6][R56.64+-0x2580] ;  /* 0xffda8006380e7981 */ /* 0x000168000c1e9900 */
[----:B------:R0:W5:Y:S01]  /*06c0*/  LDG.E.CONSTANT R9, desc[UR6][R56.64+-0x257c] ;  /* 0xffda840638097981 */ /* 0x000162000c1e9900 */
[----:B------:R-:W-:Y:S01]  /*06d0*/  BSSY.RECONVERGENT B0, `(.L_x_0) ;  /* 0x000001e000007945 */ /* 0x000fe20003800200 */
[----:B------:R-:W-:Y:S06]  /*06e0*/  BAR.SYNC.DEFER_BLOCKING 0x0 ;  /* 0x0000000000007b1d */ /* 0x000fec0000010000 */
[----:B------:R-:W-:Y:S05]  /*06f0*/  @P0 BRA `(.L_x_1) ;  /* 0x00000000006c0947 */ /* 0x000fea0003800000 */
[----:B------:R-:W1:Y:S02]  /*0700*/  LDC.64 R16, c[0x0][0x380] ;  /* 0x0000e000ff107b82 */ /* 0x000e640000000a00 */
[----:B-1----:R-:W-:-:S04]  /*0710*/  IMAD.WIDE.U32 R18, R8, 0x4, R16 ;  /* 0x0000000408127825 */ /* 0x002fc800078e0010 */
[--C-:B------:R-:W-:Y:S01]  /*0720*/  IMAD.WIDE.U32 R24, R7, 0x4, R16.reuse ;  /* 0x0000000407187825 */ /* 0x100fe200078e0010 */
[----:B------:R1:W2:Y:S03]  /*0730*/  LDG.E.CONSTANT R11, desc[UR6][R18.64] ;  /* 0x00000006120b7981 */ /* 0x0002a6000c1e9900 */
[--C-:B------:R-:W-:Y:S02]  /*0740*/  IMAD.WIDE.U32 R22, R10, 0x4, R16.reuse ;  /* 0x000000040a167825 */ /* 0x100fe400078e0010 */
[----:B------:R-:W3:Y:S02]  /*0750*/  LDG.E.CONSTANT R25, desc[UR6][R24.64] ;  /* 0x0000000618197981 */ /* 0x000ee4000c1e9900 */
[--C-:B------:R-:W-:Y:S02]  /*0760*/  IMAD.WIDE.U32 R20, R2, 0x4, R16.reuse ;  /* 0x0000000402147825 */ /* 0x100fe400078e0010 */
[----:B------:R-:W4:Y:S02]  /*0770*/  LDG.E.CONSTANT R23, desc[UR6][R22.64] ;  /* 0x0000000616177981 */ /* 0x000f24000c1e9900 */
[----:B-1----:R-:W-:-:S02]  /*0780*/  IMAD.WIDE.U32 R18, R3, 0x4, R16 ;  /* 0x0000000403127825 */ /* 0x002fc400078e0010 */
[----:B------:R-:W4:Y:S02]  /*0790*/  LDG.E.CONSTANT R21, desc[UR6][R20.64] ;  /* 0x0000000614157981 */ /* 0x000f24000c1e9900 */
[----:B------:R-:W-:Y:S02]  /*07a0*/  IMAD.WIDE.U32 R16, R4, 0x4, R16 ;  /* 0x0000000404107825 */ /* 0x000fe400078e0010 */
[----:B------:R-:W4:Y:S04]  /*07b0*/  LDG.E.CONSTANT R29, desc[UR6][R18.64] ;  /* 0x00000006121d7981 */ /* 0x000f28000c1e9900 */
[----:B------:R1:W4:Y:S02]  /*07c0*/  LDG.E.CONSTANT R33, desc[UR6][R16.64] ;  /* 0x0000000610217981 */ /* 0x000324000c1e9900 */
[----:B-1----:R-:W-:-:S02]  /*07d0*/  MOV R16, R5 ;  /* 0x0000000500107202 */ /* 0x002fc40000000f00 */
[----:B------:R-:W-:-:S05]  /*07e0*/  MOV R17, R6 ;  /* 0x0000000600117202 */ /* 0x000fca0000000f00 */
[----:B------:R-:W4:Y:S01]  /*07f0*/  LDG.E.CONSTANT R31, desc[UR6][R16.64] ;  /* 0x00000006101f7981 */ /* 0x000f22000c1e9900 */
[----:B------:R-:W1:Y:S01]  /*0800*/  S2R R27, SR_CgaCtaId ;  /* 0x00000000001b7919 */ /* 0x000e620000008800 */
[----:B------:R-:W-:-:S04]  /*0810*/  MOV R26, 0x400 ;  /* 0x00000400001a7802 */ /* 0x000fc80000000f00 */
[----:B-1----:R-:W-:-:S05]  /*0820*/  LEA R27, R27, R26, 0x18 ;  /* 0x0000001a1b1b7211 */ /* 0x002fca00078ec0ff */
[----:B------:R-:W-:-:S05]  /*0830*/  IMAD R0, R0, 0x1c, R27 ;  /* 0x0000001c00007824 */ /* 0x000fca00078e021b */
[----:B--2---:R1:W-:Y:S04]  /*0840*/  STS [R0], R11 ;  /* 0x0000000b00007388 */ /* 0x0043e80000000800 */
[----:B---3--:R1:W-:Y:S04]  /*0850*/  STS [R0+0x4], R25 ;  /* 0x0000041900007388 */ /* 0x0083e80000000800 */
[----:B----4-:R1:W-:Y:S04]  /*0860*/  STS [R0+0x8], R23 ;  /* 0x0000081700007388 */ /* 0x0103e80000000800 */
[----:B------:R1:W-:Y:S04]  /*0870*/  STS [R0+0xc], R21 ;  /* 0x00000c1500007388 */ /* 0x0003e80000000800 */
[----:B------:R1:W-:Y:S04]  /*0880*/  STS [R0+0x10], R29 ;  /* 0x0000101d00007388 */ /* 0x0003e80000000800 */
[----:B------:R1:W-:Y:S04]  /*0890*/  STS [R0+0x18], R33 ;  /* 0x0000182100007388 */ /* 0x0003e80000000800 */
[----:B------:R1:W-:Y:S02]  /*08a0*/  STS [R0+0x14], R31 ;  /* 0x0000141f00007388 */ /* 0x0003e40000000800 */
.L_x_1:
[----:B------:R-:W-:Y:S05]  /*08b0*/  BSYNC.RECONVERGENT B0 ;  /* 0x0000000000007941 */ /* 0x000fea0003800200 */
.L_x_0:
[----:B------:R-:W2:Y:S04]  /*08c0*/  LDG.E.CONSTANT R16, desc[UR6][R56.64+-0x2578] ;  /* 0xffda880638107981 */ /* 0x000ea8000c1e9900 */
[----:B------:R-:W3:Y:S04]  /*08d0*/  LDG.E.CONSTANT R18, desc[UR6][R56.64+-0x1e00] ;  /* 0xffe2000638127981 */ /* 0x000ee8000c1e9900 */
[----:B------:R-:W4:Y:S04]  /*08e0*/  LDG.E.CONSTANT R20, desc[UR6][R56.64+-0x1dfc] ;  /* 0xffe2040638147981 */ /* 0x000f28000c1e9900 */
        /* <DEDUP_REMOVED lines=17> */
[----:B-1----:R-:W4:Y:S04]  /*0a00*/  LDG.E.CONSTANT R21, desc[UR6][R56.64+0xf04] ;  /* 0x000f040638157981 */ /* 0x002f28000c1e9900 */
[----:B------:R-:W4:Y:S04]  /*0a10*/  LDG.E.CONSTANT R23, desc[UR6][R56.64+0xf08] ;  /* 0x000f080638177981 */ /* 0x000f28000c1e9900 */
[----:B------:R-:W4:Y:S04]  /*0a20*/  LDG.E.CONSTANT R25, desc[UR6][R56.64+0x1680] ;  /* 0x0016800638197981 */ /* 0x000f28000c1e9900 */
[----:B------:R-:W4:Y:S04]  /*0a30*/  LDG.E.CONSTANT R27, desc[UR6][R56.64+0x1684] ;  /* 0x00168406381b7981 */ /* 0x000f28000c1e9900 */
[----:B------:R-:W4:Y:S04]  /*0a40*/  LDG.E.CONSTANT R31, desc[UR6][R56.64+0x1688] ;  /* 0x00168806381f7981 */ /* 0x000f28000c1e9900 */
[----:B------:R-:W4:Y:S04]  /*0a50*/  LDG.E.CONSTANT R33, desc[UR6][R56.64+0x1e00] ;  /* 0x001e000638217981 */ /* 0x000f28000c1e9900 */
[----:B------:R-:W4:Y:S04]  /*0a60*/  LDG.E.CONSTANT R35, desc[UR6][R56.64+0x1e04] ;  /* 0x001e040638237981 */ /* 0x000f28000c1e9900 */
[----:B------:R0:W4:Y:S01]  /*0a70*/  LDG.E.CONSTANT R37, desc[UR6][R56.64+0x1e08] ;  /* 0x001e080638257981 */ /* 0x000122000c1e9900 */
[----:B------:R-:W-:Y:S01]  /*0a80*/  MOV R39, 0x400 ;  /* 0x0000040000277802 */ /* 0x000fe20000000f00 */
[----:B------:R-:W-:Y:S01]  /*0a90*/  UIADD3 UR4, UPT, UPT, UR4, 0x1, URZ ;  /* 0x0000000104047890 */ /* 0x000fe2000fffe0ff */
[----:B------:R-:W-:Y:S01]  /*0aa0*/  IADD3 R8, PT, PT, R8, 0x5, RZ ;  /* 0x0000000508087810 */ /* 0x000fe20007ffe0ff */
[----:B------:R-:W1:Y:S01]  /*0ab0*/  S2R R69, SR_CgaCtaId ;  /* 0x0000000000457919 */ /* 0x000e620000008800 */
[----:B------:R-:W-:Y:S01]  /*0ac0*/  IADD3 R11, PT, PT, R39, 0x8c, RZ ;  /* 0x0000008c270b7810 */ /* 0x000fe20007ffe0ff */
[----:B------:R-:W-:Y:S01]  /*0ad0*/  UISETP.NE.AND UP0, UPT, UR4, 0x20, UPT ;  /* 0x000000200400788c */ /* 0x000fe2000bf05270 */
[----:B------:R-:W-:Y:S01]  /*0ae0*/  IADD3 R7, PT, PT, R7, 0x5, RZ ;  /* 0x0000000507077810 */ /* 0x000fe20007ffe0ff */
[----:B------:R-:W1:Y:S01]  /*0af0*/  S2R R0, SR_TID.X ;  /* 0x0000000000007919 */ /* 0x000e620000002100 */
[----:B------:R-:W-:-:S02]  /*0b00*/  IADD3 R10, PT, PT, R10, 0x5, RZ ;  /* 0x000000050a0a7810 */ /* 0x000fc40007ffe0ff */
[----:B0-----:R-:W-:Y:S02]  /*0b10*/  IADD3 R56, P1, PT, R56, 0x4b00, RZ ;  /* 0x00004b0038387810 */ /* 0x001fe40007f3e0ff */
[----:B------:R-:W-:Y:S02]  /*0b20*/  IADD3 R2, PT, PT, R2, 0x5, RZ ;  /* 0x0000000502027810 */ /* 0x000fe40007ffe0ff */
[----:B------:R-:W-:Y:S02]  /*0b30*/  IADD3.X R57, PT, PT, RZ, R57, RZ, P1, !PT ;  /* 0x00000039ff397210 */ /* 0x000fe40000ffe4ff */
[----:B------:R-:W-:Y:S02]  /*0b40*/  IADD3 R5, P1, PT, R5, 0x14, RZ ;  /* 0x0000001405057810 */ /* 0x000fe40007f3e0ff */
[----:B------:R-:W-:Y:S02]  /*0b50*/  IADD3 R3, PT, PT, R3, 0x5, RZ ;  /* 0x0000000503037810 */ /* 0x000fe40007ffe0ff */
[----:B------:R-:W-:-:S02]  /*0b60*/  IADD3 R4, PT, PT, R4, 0x5, RZ ;  /* 0x0000000504047810 */ /* 0x000fc40007ffe0ff */
[----:B------:R-:W-:Y:S02]  /*0b70*/  IADD3.X R6, PT, PT, RZ, R6, RZ, P1, !PT ;  /* 0x00000006ff067210 */ /* 0x000fe40000ffe4ff */
[----:B-1----:R-:W-:-:S05]  /*0b80*/  LEA R11, R69, R11, 0x18 ;  /* 0x0000000b450b7211 */ /* 0x002fca00078ec0ff */
[----:B------:R-:W-:Y:S01]  /*0b90*/  IMAD R29, R0, 0xc, R11 ;  /* 0x0000000c001d7824 */ /* 0x000fe200078e020b */
[----:B------:R-:W-:-:S04]  /*0ba0*/  LEA R11, R69, R39, 0x18 ;  /* 0x00000027450b7211 */ /* 0x000fc800078ec0ff */
[----:B-----5:R-:W-:Y:S04]  /*0bb0*/  STS [R29], R14 ;  /* 0x0000000e1d007388 */ /* 0x020fe80000000800 */
[----:B------:R0:W-:Y:S02]  /*0bc0*/  STS [R29+0x4], R9 ;  /* 0x000004091d007388 */ /* 0x0001e40000000800 */
[----:B0-----:R-:W-:Y:S02]  /*0bd0*/  IMAD R9, R0, 0xc, R29 ;  /* 0x0000000c00097824 */ /* 0x001fe400078e021d */
[----:B--2---:R-:W-:Y:S04]  /*0be0*/  STS [R29+0x8], R16 ;  /* 0x000008101d007388 */ /* 0x004fe80000000800 */
[----:B---3--:R-:W-:Y:S04]  /*0bf0*/  STS [R29+0x780], R18 ;  /* 0x000780121d007388 */ /* 0x008fe80000000800 */
[----:B----4-:R-:W-:Y:S04]  /*0c00*/  STS [R29+0x784], R20 ;  /* 0x000784141d007388 */ /* 0x010fe80000000800 */
[----:B------:R-:W-:Y:S04]  /*0c10*/  STS [R29+0x788], R22 ;  /* 0x000788161d007388 */ /* 0x000fe80000000800 */
        /* <DEDUP_REMOVED lines=23> */
[----:B------:R-:W-:Y:S01]  /*0d90*/  STS [R29+0x4388], R37 ;  /* 0x004388251d007388 */ /* 0x000fe20000000800 */
[----:B------:R-:W-:Y:S06]  /*0da0*/  BAR.SYNC.DEFER_BLOCKING 0x0 ;  /* 0x0000000000007b1d */ /* 0x000fec0000010000 */
[----:B------:R-:W-:Y:S04]  /*0db0*/  LDS R71, [R9] ;  /* 0x0000000009477984 */ /* 0x000fe80000000800 */
[----:B------:R-:W0:Y:S04]  /*0dc0*/  LDS.128 R16, [R11+0x10] ;  /* 0x000010000b107984 */ /* 0x000e280000000c00 */
[----:B------:R-:W1:Y:S04]  /*0dd0*/  LDS R68, [R9+0x4] ;  /* 0x0000040009447984 */ /* 0x000e680000000800 */
[----:B------:R-:W2:Y:S04]  /*0de0*/  LDS R69, [R9+0x8] ;  /* 0x0000080009457984 */ /* 0x000ea80000000800 */
[----:B------:R-:W3:Y:S04]  /*0df0*/  LDS R74, [R9+0xc] ;  /* 0x00000c00094a7984 */ /* 0x000ee80000000800 */
[----:B------:R-:W4:Y:S04]  /*0e00*/  LDS R73, [R9+0x10] ;  /* 0x0000100009497984 */ /* 0x000f280000000800 */
[----:B------:R-:W4:Y:S04]  /*0e10*/  LDS R72, [R9+0x14] ;  /* 0x0000140009487984 */ /* 0x000f280000000800 */
[----:B------:R-:W4:Y:S04]  /*0e20*/  LDS.128 R20, [R11] ;  /* 0x000000000b147984 */ /* 0x000f280000000c00 */
[----:B------:R-:W4:Y:S04]  /*0e30*/  LDS.128 R24, [R11+0x20] ;  /* 0x000020000b187984 */ /* 0x000f280000000c00 */
[----:B------:R-:W4:Y:S04]  /*0e40*/  LDS.128 R28, [R11+0x60] ;  /* 0x000060000b1c7984 */ /* 0x000f280000000c00 */
[----:B------:R-:W4:Y:S04]  /*0e50*/  LDS.128 R32, [R11+0x50] ;  /* 0x000050000b207984 */ /* 0x000f280000000c00 */
[----:B------:R-:W4:Y:S01]  /*0e60*/  LDS.128 R36, [R11+0x30] ;  /* 0x000030000b247984 */ /* 0x000f220000000c00 */
[-C--:B0-----:R-:W-:Y:S01]  /*0e70*/  FFMA R63, R71, R17.reuse, R63 ;  /* 0x00000011473f7223 */ /* 0x081fe2000000003f */
[----:B-1----:R-:W-:-:S02]  /*0e80*/  FFMA R62, R68, R17, R62 ;  /* 0x00000011443e7223 */ /* 0x002fc4000000003e */
[----:B------:R-:W0:Y:S01]  /*0e90*/  LDS R88, [R9+0xf04] ;  /* 0x000f040009587984 */ /* 0x000e220000000800 */
[----:B--2---:R-:W-:-:S03]  /*0ea0*/  FFMA R61, R69, R17, R61 ;  /* 0x00000011453d7223 */ /* 0x004fc6000000003d */
[----:B------:R-:W1:Y:S01]  /*0eb0*/  LDS R87, [R9+0xf10] ;  /* 0x000f100009577984 */ /* 0x000e620000000800 */
[----:B---3--:R-:W-:-:S03]  /*0ec0*/  FFMA R60, R74, R17, R60 ;  /* 0x000000114a3c7223 */ /* 0x008fc6000000003c */
[----:B------:R-:W2:Y:S01]  /*0ed0*/  LDS R89, [R9+0xf14] ;  /* 0x000f140009597984 */ /* 0x000ea20000000800 */
[----:B----4-:R-:W-:-:S03]  /*0ee0*/  FFMA R59, R73, R17, R59 ;  /* 0x00000011493b7223 */ /* 0x010fc6000000003b */
[----:B------:R-:W-:Y:S01]  /*0ef0*/  LDS R92, [R9+0x1e00] ;  /* 0x001e0000095c7984 */ /* 0x000fe20000000800 */
[----:B------:R-:W-:-:S03]  /*0f00*/  FFMA R75, R72, R17, R75 ;  /* 0x00000011484b7223 */ /* 0x000fc6000000004b */
[----:B------:R-:W-:Y:S01]  /*0f10*/  LDS R91, [R9+0x1e08] ;  /* 0x001e0800095b7984 */ /* 0x000fe20000000800 */
[-C--:B------:R-:W-:Y:S01]  /*0f20*/  FFMA R77, R71, R20.reuse, R77 ;  /* 0x00000014474d7223 */ /* 0x080fe2000000004d */
[-C--:B------:R-:W-:Y:S01]  /*0f30*/  FFMA R83, R68, R20.reuse, R83 ;  /* 0x0000001444537223 */ /* 0x080fe20000000053 */
[-C--:B------:R-:W-:Y:S01]  /*0f40*/  FFMA R82, R69, R20.reuse, R82 ;  /* 0x0000001445527223 */ /* 0x080fe20000000052 */
[-C--:B------:R-:W-:Y:S01]  /*0f50*/  FFMA R13, R74, R20.reuse, R13 ;  /* 0x000000144a0d7223 */ /* 0x080fe2000000000d */
[-C--:B------:R-:W-:Y:S01]  /*0f60*/  FFMA R12, R73, R20.reuse, R12 ;  /* 0x00000014490c7223 */ /* 0x080fe2000000000c */
[----:B------:R-:W-:Y:S01]  /*0f70*/  FFMA R50, R72, R20, R50 ;  /* 0x0000001448327223 */ /* 0x000fe20000000032 */
        /* <DEDUP_REMOVED lines=18> */
[----:B------:R-:W3:Y:S01]  /*10a0*/  LDS.128 R40, [R11+0x70] ;  /* 0x000070000b287984 */ /* 0x000ee20000000c00 */
[-C--:B------:R-:W-:Y:S01]  /*10b0*/  FFMA R76, R71, R39.reuse, R76 ;  /* 0x00000027474c7223 */ /* 0x080fe2000000004c */
[-C--:B------:R-:W-:Y:S01]  /*10c0*/  FFMA R81, R68, R39.reuse, R81 ;  /* 0x0000002744517223 */ /* 0x080fe20000000051 */
[-C--:B------:R-:W-:Y:S01]  /*10d0*/  FFMA R80, R69, R39.reuse, R80 ;  /* 0x0000002745507223 */ /* 0x080fe20000000050 */
[-C--:B------:R-:W-:Y:S01]  /*10e0*/  FFMA R32, R74, R39.reuse, R85 ;  /* 0x000000274a207223 */ /* 0x080fe20000000055 */
[-C--:B------:R-:W-:Y:S01]  /*10f0*/  FFMA R79, R73, R39.reuse, R79 ;  /* 0x00000027494f7223 */ /* 0x080fe2000000004f */
[----:B------:R-:W-:Y:S01]  /*1100*/  FFMA R84, R72, R39, R84 ;  /* 0x0000002748547223 */ /* 0x000fe20000000054 */
[----:B------:R-:W4:Y:S01]  /*1110*/  LDS R86, [R9+0xf08] ;  /* 0x000f080009567984 */ /* 0x000f220000000800 */
[CC--:B0-----:R-:W-:Y:S01]  /*1120*/  FFMA R62, R88.reuse, R18.reuse, R62 ;  /* 0x00000012583e7223 */ /* 0x0c1fe2000000003e */
[-C--:B-1----:R-:W-:Y:S01]  /*1130*/  FFMA R59, R87, R18.reuse, R59 ;  /* 0x00000012573b7223 */ /* 0x082fe2000000003b */
[C---:B--2---:R-:W-:Y:S01]  /*1140*/  FFMA R75, R89.reuse, R18, R75 ;  /* 0x00000012594b7223 */ /* 0x044fe2000000004b */
[----:B------:R-:W0:Y:S01]  /*1150*/  LDS R39, [R9+0xf00] ;  /* 0x000f000009277984 */ /* 0x000e220000000800 */
[CC--:B------:R-:W-:Y:S01]  /*1160*/  FFMA R83, R88.reuse, R21.reuse, R83 ;  /* 0x0000001558537223 */ /* 0x0c0fe20000000053 */
[----:B------:R-:W-:Y:S01]  /*1170*/  FFMA R50, R89, R21, R50 ;  /* 0x0000001559327223 */ /* 0x000fe20000000032 */
[-C--:B------:R-:W-:Y:S01]  /*1180*/  FFMA R17, R87, R27.reuse, R17 ;  /* 0x0000001b57117223 */ /* 0x080fe20000000011 */
[----:B------:R-:W1:Y:S01]  /*1190*/  LDS R85, [R9+0xf0c] ;  /* 0x000f0c0009557984 */ /* 0x000e620000000800 */
[----:B------:R-:W-:Y:S01]  /*11a0*/  FFMA R55, R89, R27, R55 ;  /* 0x0000001b59377223 */ /* 0x000fe20000000037 */
[CC--:B------:R-:W-:Y:S01]  /*11b0*/  FFMA R26, R88.reuse, R30.reuse, R26 ;  /* 0x0000001e581a7223 */ /* 0x0c0fe2000000001a */
[-C--:B------:R-:W-:Y:S01]  /*11c0*/  FFMA R52, R87, R30.reuse, R52 ;  /* 0x0000001e57347223 */ /* 0x080fe20000000034 */
[C---:B------:R-:W-:Y:S01]  /*11d0*/  FFMA R64, R89.reuse, R30, R64 ;  /* 0x0000001e59407223 */ /* 0x040fe20000000040 */
[----:B------:R-:W2:Y:S01]  /*11e0*/  LDS R90, [R9+0x1e0c] ;  /* 0x001e0c00095a7984 */ /* 0x000ea20000000800 */
[-C--:B------:R-:W-:Y:S01]  /*11f0*/  FFMA R70, R88, R33.reuse, R70 ;  /* 0x0000002158467223 */ /* 0x080fe20000000046 */
[-C--:B------:R-:W-:Y:S01]  /*1200*/  FFMA R78, R89, R33.reuse, R78 ;  /* 0x00000021594e7223 */ /* 0x080fe2000000004e */
[----:B------:R-:W-:Y:S01]  /*1210*/  FFMA R65, R87, R33, R65 ;  /* 0x0000002157417223 */ /* 0x000fe20000000041 */
[-C--:B---3--:R-:W-:Y:S01]  /*1220*/  FFMA R51, R71, R42.reuse, R51 ;  /* 0x0000002a47337223 */ /* 0x088fe20000000033 */
[-C--:B------:R-:W-:Y:S01]  /*1230*/  FFMA R68, R68, R42.reuse, R46 ;  /* 0x0000002a44447223 */ /* 0x080fe2000000002e */
[-C--:B------:R-:W-:Y:S01]  /*1240*/  FFMA R69, R69, R42.reuse, R45 ;  /* 0x0000002a45457223 */ /* 0x080fe2000000002d */
[-C--:B------:R-:W-:Y:S01]  /*1250*/  FFMA R15, R74, R42.reuse, R15 ;  /* 0x0000002a4a0f7223 */ /* 0x080fe2000000000f */
[-C--:B------:R-:W-:Y:S01]  /*1260*/  FFMA R73, R73, R42.reuse, R44 ;  /* 0x0000002a49497223 */ /* 0x080fe2000000002c */
[----:B------:R-:W-:Y:S01]  /*1270*/  FFMA R42, R72, R42, R47 ;  /* 0x0000002a482a7223 */ /* 0x000fe2000000002f */
[-C--:B------:R-:W-:Y:S01]  /*1280*/  FFMA R71, R87, R21.reuse, R12 ;  /* 0x0000001557477223 */ /* 0x080fe2000000000c */
[CC--:B----4-:R-:W-:Y:S01]  /*1290*/  FFMA R61, R86.reuse, R18.reuse, R61 ;  /* 0x00000012563d7223 */ /* 0x0d0fe2000000003d */
[----:B------:R-:W3:Y:S01]  /*12a0*/  LDS.128 R44, [R11+0x40] ;  /* 0x000040000b2c7984 */ /* 0x000ee20000000c00 */
[C---:B------:R-:W-:Y:S01]  /*12b0*/  FFMA R82, R86.reuse, R21, R82 ;  /* 0x0000001556527223 */ /* 0x040fe20000000052 */
[----:B------:R-:W-:Y:S01]  /*12c0*/  FFMA R48, R86, R27, R48 ;  /* 0x0000001b56307223 */ /* 0x000fe20000000030 */
[C---:B0-----:R-:W-:Y:S01]  /*12d0*/  FFMA R63, R39.reuse, R18, R63 ;  /* 0x00000012273f7223 */ /* 0x041fe2000000003f */
[C---:B------:R-:W-:Y:S01]  /*12e0*/  FFMA R77, R39.reuse, R21, R77 ;  /* 0x00000015274d7223 */ /* 0x040fe2000000004d */
[C---:B------:R-:W-:Y:S01]  /*12f0*/  FFMA R49, R39.reuse, R27, R49 ;  /* 0x0000001b27317223 */ /* 0x040fe20000000031 */
[----:B------:R-:W-:Y:S01]  /*1300*/  FFMA R58, R39, R30, R58 ;  /* 0x0000001e273a7223 */ /* 0x000fe2000000003a */
[C---:B-1----:R-:W-:Y:S01]  /*1310*/  FFMA R60, R85.reuse, R18, R60 ;  /* 0x00000012553c7223 */ /* 0x042fe2000000003c */
[C---:B------:R-:W-:Y:S01]  /*1320*/  FFMA R18, R85.reuse, R21, R13 ;  /* 0x0000001555127223 */ /* 0x040fe2000000000d */
[-C--:B------:R-:W-:Y:S01]  /*1330*/  FFMA R21, R88, R27.reuse, R14 ;  /* 0x0000001b58157223 */ /* 0x080fe2000000000e */
[C---:B------:R-:W-:Y:S01]  /*1340*/  FFMA R20, R85.reuse, R27, R20 ;  /* 0x0000001b55147223 */ /* 0x040fe20000000014 */
[-C--:B------:R-:W-:Y:S01]  /*1350*/  FFMA R54, R86, R30.reuse, R54 ;  /* 0x0000001e56367223 */ /* 0x080fe20000000036 */
[C---:B------:R-:W-:Y:S01]  /*1360*/  FFMA R53, R85.reuse, R30, R53 ;  /* 0x0000001e55357223 */ /* 0x040fe20000000035 */
[----:B------:R-:W0:Y:S01]  /*1370*/  LDS R27, [R9+0x1e04] ;  /* 0x001e0400091b7984 */ /* 0x000e220000000800 */
[----:B------:R-:W-:Y:S01]  /*1380*/  FFMA R30, R85, R43, R15 ;  /* 0x0000002b551e7223 */ /* 0x000fe2000000000f */
[----:B------:R-:W-:Y:S01]  /*1390*/  FFMA R29, R39, R33, R29 ;  /* 0x00000021271d7223 */ /* 0x000fe2000000001d */
[----:B------:R-:W-:Y:S01]  /*13a0*/  FFMA R68, R88, R43, R68 ;  /* 0x0000002b58447223 */ /* 0x000fe20000000044 */
[----:B------:R-:W1:Y:S01]  /*13b0*/  LDS R74, [R9+0x1e10] ;  /* 0x001e1000094a7984 */ /* 0x000e620000000800 */
[CC--:B------:R-:W-:Y:S01]  /*13c0*/  FFMA R67, R86.reuse, R33.reuse, R67 ;  /* 0x0000002156437223 */ /* 0x0c0fe20000000043 */
[----:B------:R-:W-:Y:S01]  /*13d0*/  FFMA R66, R85, R33, R66 ;  /* 0x0000002155427223 */ /* 0x000fe20000000042 */
[-C--:B------:R-:W-:Y:S01]  /*13e0*/  FFMA R42, R89, R43.reuse, R42 ;  /* 0x0000002b592a7223 */ /* 0x080fe2000000002a */
[----:B------:R-:W4:Y:S01]  /*13f0*/  LDS R72, [R9+0x1e14] ;  /* 0x001e140009487984 */ /* 0x000f220000000800 */
[----:B------:R-:W-:Y:S01]  /*1400*/  FFMA R69, R86, R43, R69 ;  /* 0x0000002b56457223 */ /* 0x000fe20000000045 */
[-C--:B------:R-:W-:Y:S01]  /*1410*/  FFMA R77, R92, R22.reuse, R77 ;  /* 0x000000165c4d7223 */ /* 0x080fe2000000004d */
[CC--:B------:R-:W-:Y:S01]  /*1420*/  FFMA R82, R91.reuse, R22.reuse, R82 ;  /* 0x000000165b527223 */ /* 0x0c0fe20000000052 */
[----:B------:R-:W4:Y:S01]  /*1430*/  LDS.128 R12, [R11+0x80] ;  /* 0x000080000b0c7984 */ /* 0x000f220000000c00 */
[----:B--2---:R-:W-:Y:S01]  /*1440*/  FFMA R18, R90, R22, R18 ;  /* 0x000000165a127223 */ /* 0x004fe20000000012 */
[-C--:B------:R-:W-:Y:S01]  /*1450*/  FFMA R29, R92, R34.reuse, R29 ;  /* 0x000000225c1d7223 */ /* 0x080fe2000000001d */
[CC--:B------:R-:W-:Y:S01]  /*1460*/  FFMA R67, R91.reuse, R34.reuse, R67 ;  /* 0x000000225b437223 */ /* 0x0c0fe20000000043 */
[----:B------:R-:W2:Y:S01]  /*1470*/  LDS R15, [R9+0x2d04] ;  /* 0x002d0400090f7984 */ /* 0x000ea20000000800 */
[----:B------:R-:W-:Y:S01]  /*1480*/  FFMA R66, R90, R34, R66 ;  /* 0x000000225a427223 */ /* 0x000fe20000000042 */
[-C--:B------:R-:W-:Y:S01]  /*1490*/  FFMA R58, R92, R31.reuse, R58 ;  /* 0x0000001f5c3a7223 */ /* 0x080fe2000000003a */
[CC--:B------:R-:W-:Y:S01]  /*14a0*/  FFMA R54, R91.reuse, R31.reuse, R54 ;  /* 0x0000001f5b367223 */ /* 0x0c0fe20000000036 */
[----:B------:R-:W2:Y:S01]  /*14b0*/  LDS R11, [R9+0x2d00] ;  /* 0x002d0000090b7984 */ /* 0x000ea20000000800 */
[C---:B------:R-:W-:Y:S01]  /*14c0*/  FFMA R53, R90.reuse, R31, R53 ;  /* 0x0000001f5a357223 */ /* 0x040fe20000000035 */
[CC--:B------:R-:W-:Y:S01]  /*14d0*/  FFMA R60, R90.reuse, R19.reuse, R60 ;  /* 0x000000135a3c7223 */ /* 0x0c0fe2000000003c */
[----:B------:R-:W-:Y:S01]  /*14e0*/  FFMA R20, R90, R36, R20 ;  /* 0x000000245a147223 */ /* 0x000fe20000000014 */
[----:B------:R-:W2:Y:S01]  /*14f0*/  LDS R33, [R9+0x2d0c] ;  /* 0x002d0c0009217984 */ /* 0x000ea20000000800 */
        /* <DEDUP_REMOVED lines=9> */
[-C--:B------:R-:W-:Y:S01]  /*1590*/  FFMA R80, R91, R45.reuse, R80 ;  /* 0x0000002d5b507223 */ /* 0x080fe20000000050 */
[----:B------:R-:W-:Y:S01]  /*15a0*/  FFMA R32, R90, R45, R32 ;  /* 0x0000002d5a207223 */ /* 0x000fe20000000020 */
[----:B------:R-:W-:Y:S01]  /*15b0*/  LDS R44, [R9+0x3c10] ;  /* 0x003c1000092c7984 */ /* 0x000fe20000000800 */
[-C--:B------:R-:W-:Y:S01]  /*15c0*/  FFMA R51, R39, R43.reuse, R51 ;  /* 0x0000002b27337223 */ /* 0x080fe20000000033 */
[----:B------:R-:W-:Y:S01]  /*15d0*/  FFMA R73, R87, R43, R73 ;  /* 0x0000002b57497223 */ /* 0x000fe20000000049 */
[----:B------:R-:W-:Y:S01]  /*15e0*/  FFMA R49, R92, R36, R49 ;  /* 0x000000245c317223 */ /* 0x000fe20000000031 */
[C---:B0-----:R-:W-:Y:S01]  /*15f0*/  FFMA R26, R27.reuse, R31, R26 ;  /* 0x0000001f1b1a7223 */ /* 0x041fe2000000001a */
[C---:B------:R-:W-:Y:S01]  /*1600*/  FFMA R83, R27.reuse, R22, R83 ;  /* 0x000000161b537223 */ /* 0x040fe20000000053 */
[C---:B------:R-:W-:Y:S01]  /*1610*/  FFMA R62, R27.reuse, R19, R62 ;  /* 0x000000131b3e7223 */ /* 0x040fe2000000003e */
[C---:B------:R-:W-:Y:S01]  /*1620*/  FFMA R86, R27.reuse, R36, R21 ;  /* 0x000000241b567223 */ /* 0x040fe20000000015 */
[C---:B-1----:R-:W-:Y:S01]  /*1630*/  FFMA R71, R74.reuse, R22, R71 ;  /* 0x000000164a477223 */ /* 0x042fe20000000047 */
[CC--:B------:R-:W-:Y:S01]  /*1640*/  FFMA R81, R27.reuse, R45.reuse, R81 ;  /* 0x0000002d1b517223 */ /* 0x0c0fe20000000051 */
[----:B------:R-:W-:Y:S01]  /*1650*/  FFMA R79, R74, R45, R79 ;  /* 0x0000002d4a4f7223 */ /* 0x000fe2000000004f */
[C---:B------:R-:W-:Y:S01]  /*1660*/  FFMA R70, R27.reuse, R34, R70 ;  /* 0x000000221b467223 */ /* 0x040fe20000000046 */
[C---:B----4-:R-:W-:Y:S01]  /*1670*/  FFMA R50, R72.reuse, R22, R50 ;  /* 0x0000001648327223 */ /* 0x050fe20000000032 */
[C---:B------:R-:W-:Y:S01]  /*1680*/  FFMA R75, R72.reuse, R19, R75 ;  /* 0x00000013484b7223 */ /* 0x040fe2000000004b */
[C---:B------:R-:W-:Y:S01]  /*1690*/  FFMA R55, R72.reuse, R36, R55 ;  /* 0x0000002448377223 */ /* 0x040fe20000000037 */
[C---:B------:R-:W-:Y:S01]  /*16a0*/  FFMA R45, R72.reuse, R45, R84 ;  /* 0x0000002d482d7223 */ /* 0x040fe20000000054 */
[----:B------:R-:W-:Y:S01]  /*16b0*/  FFMA R68, R27, R12, R68 ;  /* 0x0000000c1b447223 */ /* 0x000fe20000000044 */
[CC--:B------:R-:W-:Y:S01]  /*16c0*/  FFMA R78, R72.reuse, R34.reuse, R78 ;  /* 0x00000022484e7223 */ /* 0x0c0fe2000000004e */
[-C--:B------:R-:W-:Y:S01]  /*16d0*/  FFMA R22, R72, R31.reuse, R64 ;  /* 0x0000001f48167223 */ /* 0x080fe20000000040 */
[C---:B------:R-:W-:Y:S01]  /*16e0*/  FFMA R65, R74.reuse, R34, R65 ;  /* 0x000000224a417223 */ /* 0x040fe20000000041 */
[----:B------:R-:W-:Y:S01]  /*16f0*/  FFMA R52, R74, R31, R52 ;  /* 0x0000001f4a347223 */ /* 0x000fe20000000034 */
[----:B------:R-:W-:Y:S01]  /*1700*/  FFMA R72, R72, R12, R42 ;  /* 0x0000000c48487223 */ /* 0x000fe2000000002a */
[----:B------:R-:W0:Y:S01]  /*1710*/  LDS R21, [R9+0x2d08] ;  /* 0x002d080009157984 */ /* 0x000e220000000800 */
[----:B--2---:R-:W-:Y:S01]  /*1720*/  FFMA R42, R15, R40, R26 ;  /* 0x000000280f2a7223 */ /* 0x004fe2000000001a */
[----:B------:R-:W-:Y:S01]  /*1730*/  FFMA R90, R90, R12, R30 ;  /* 0x0000000c5a5a7223 */ /* 0x000fe2000000001e */
[----:B------:R-:W-:Y:S01]  /*1740*/  FFMA R83, R23, R15, R83 ;  /* 0x0000000f17537223 */ /* 0x000fe20000000053 */
[----:B------:R-:W1:Y:S01]  /*1750*/  LDS R31, [R9+0x2d10] ;  /* 0x002d1000091f7984 */ /* 0x000e620000000800 */
[C---:B------:R-:W-:Y:S01]  /*1760*/  FFMA R62, R15.reuse, R24, R62 ;  /* 0x000000180f3e7223 */ /* 0x040fe2000000003e */
[C---:B------:R-:W-:Y:S01]  /*1770*/  FFMA R86, R15.reuse, R37, R86 ;  /* 0x000000250f567223 */ /* 0x040fe20000000056 */
[C---:B------:R-:W-:Y:S01]  /*1780*/  FFMA R81, R15.reuse, R46, R81 ;  /* 0x0000002e0f517223 */ /* 0x040fe20000000051 */
[----:B------:R-:W2:Y:S01]  /*1790*/  LDS R34, [R9+0x2d14] ;  /* 0x002d140009227984 */ /* 0x000ea20000000800 */
[C---:B------:R-:W-:Y:S01]  /*17a0*/  FFMA R70, R15.reuse, R35, R70 ;  /* 0x000000230f467223 */ /* 0x040fe20000000046 */
[----:B------:R-:W-:Y:S01]  /*17b0*/  FFMA R26, R15, R13, R68 ;  /* 0x0000000d0f1a7223 */ /* 0x000fe20000000044 */
[C---:B------:R-:W-:Y:S01]  /*17c0*/  FFMA R59, R74.reuse, R19, R59 ;  /* 0x000000134a3b7223 */ /* 0x040fe2000000003b */
[----:B------:R-:W-:Y:S01]  /*17d0*/  FFMA R30, R11, R35, R29 ;  /* 0x000000230b1e7223 */ /* 0x000fe2000000001d */
[----:B------:R-:W3:Y:S01]  /*17e0*/  LDS R15, [R9+0x3c0c] ;  /* 0x003c0c00090f7984 */ /* 0x000ee20000000800 */
[CC--:B------:R-:W-:Y:S01]  /*17f0*/  FFMA R48, R91.reuse, R36.reuse, R48 ;  /* 0x000000245b307223 */ /* 0x0c0fe20000000030 */
[----:B------:R-:W-:Y:S01]  /*1800*/  FFMA R17, R74, R36, R17 ;  /* 0x000000244a117223 */ /* 0x000fe20000000011 */
[-C--:B------:R-:W-:Y:S01]  /*1810*/  FFMA R92, R92, R12.reuse, R51 ;  /* 0x0000000c5c5c7223 */ /* 0x080fe20000000033 */
[----:B------:R-:W4:Y:S01]  /*1820*/  LDS R29, [R9+0x3c00] ;  /* 0x003c0000091d7984 */ /* 0x000f220000000800 */
[-C--:B------:R-:W-:Y:S01]  /*1830*/  FFMA R69, R91, R12.reuse, R69 ;  /* 0x0000000c5b457223 */ /* 0x080fe20000000045 */
[----:B------:R-:W-:Y:S01]  /*1840*/  FFMA R73, R74, R12, R73 ;  /* 0x0000000c4a497223 */ /* 0x000fe20000000049 */
[----:B------:R-:W-:Y:S01]  /*1850*/  FFMA R18, R23, R33, R18 ;  /* 0x0000002117127223 */ /* 0x000fe20000000012 */
[----:B------:R-:W4:Y:S01]  /*1860*/  LDS R27, [R9+0x3c04] ;  /* 0x003c0400091b7984 */ /* 0x000f220000000800 */
[C---:B------:R-:W-:Y:S01]  /*1870*/  FFMA R60, R33.reuse, R24, R60 ;  /* 0x00000018213c7223 */ /* 0x040fe2000000003c */
[C---:B------:R-:W-:Y:S01]  /*1880*/  FFMA R20, R33.reuse, R37, R20 ;  /* 0x0000002521147223 */ /* 0x040fe20000000014 */
[C---:B------:R-:W-:Y:S01]  /*1890*/  FFMA R85, R33.reuse, R46, R32 ;  /* 0x0000002e21557223 */ /* 0x040fe20000000020 */
[----:B------:R-:W4:Y:S01]  /*18a0*/  LDS R19, [R9+0x3c08] ;  /* 0x003c080009137984 */ /* 0x000f220000000800 */
[C---:B------:R-:W-:Y:S01]  /*18b0*/  FFMA R66, R33.reuse, R35, R66 ;  /* 0x0000002321427223 */ /* 0x040fe20000000042 */
[C---:B------:R-:W-:Y:S01]  /*18c0*/  FFMA R53, R33.reuse, R40, R53 ;  /* 0x0000002821357223 */ /* 0x040fe20000000035 */
[----:B------:R-:W-:Y:S01]  /*18d0*/  FFMA R12, R33, R13, R90 ;  /* 0x0000000d210c7223 */ /* 0x000fe2000000005a */
[----:B------:R-:W4:Y:S01]  /*18e0*/  LDS R9, [R9+0x3c14] ;  /* 0x003c140009097984 */ /* 0x000f220000000800 */
[----:B------:R-:W-:Y:S01]  /*18f0*/  FFMA R77, R23, R11, R77 ;  /* 0x0000000b174d7223 */ /* 0x000fe2000000004d */
[C---:B------:R-:W-:Y:S01]  /*1900*/  FFMA R63, R11.reuse, R24, R63 ;  /* 0x000000180b3f7223 */ /* 0x040fe2000000003f */
[C---:B------:R-:W-:Y:S01]  /*1910*/  FFMA R49, R11.reuse, R37, R49 ;  /* 0x000000250b317223 */ /* 0x040fe20000000031 */
[C---:B------:R-:W-:Y:S01]  /*1920*/  FFMA R76, R11.reuse, R46, R76 ;  /* 0x0000002e0b4c7223 */ /* 0x040fe2000000004c */
[C---:B------:R-:W-:Y:S01]  /*1930*/  FFMA R58, R11.reuse, R40, R58 ;  /* 0x000000280b3a7223 */ /* 0x040fe2000000003a */
[----:B------:R-:W-:Y:S01]  /*1940*/  FFMA R51, R11, R13, R92 ;  /* 0x0000000d0b337223 */ /* 0x000fe2000000005c */
[----:B0-----:R-:W-:Y:S01]  /*1950*/  FFMA R82, R23, R21, R82 ;  /* 0x0000001517527223 */ /* 0x001fe20000000052 */
[C---:B------:R-:W-:Y:S01]  /*1960*/  FFMA R61, R21.reuse, R24, R61 ;  /* 0x00000018153d7223 */ /* 0x040fe2000000003d */
[C---:B------:R-:W-:Y:S01]  /*1970*/  FFMA R48, R21.reuse, R37, R48 ;  /* 0x0000002515307223 */ /* 0x040fe20000000030 */
[C---:B------:R-:W-:Y:S01]  /*1980*/  FFMA R80, R21.reuse, R46, R80 ;  /* 0x0000002e15507223 */ /* 0x040fe20000000050 */
[C---:B------:R-:W-:Y:S01]  /*1990*/  FFMA R67, R21.reuse, R35, R67 ;  /* 0x0000002315437223 */ /* 0x040fe20000000043 */
[----:B------:R-:W-:Y:S01]  /*19a0*/  FFMA R54, R21, R40, R54 ;  /* 0x0000002815367223 */ /* 0x000fe20000000036 */
[----:B-1----:R-:W-:Y:S01]  /*19b0*/  FFMA R71, R23, R31, R71 ;  /* 0x0000001f17477223 */ /* 0x002fe20000000047 */
[C---:B------:R-:W-:Y:S01]  /*19c0*/  FFMA R59, R31.reuse, R24, R59 ;  /* 0x000000181f3b7223 */ /* 0x040fe2000000003b */
[C---:B------:R-:W-:Y:S01]  /*19d0*/  FFMA R17, R31.reuse, R37, R17 ;  /* 0x000000251f117223 */ /* 0x040fe20000000011 */
[C---:B------:R-:W-:Y:S01]  /*19e0*/  FFMA R79, R31.reuse, R46, R79 ;  /* 0x0000002e1f4f7223 */ /* 0x040fe2000000004f */
[C---:B------:R-:W-:Y:S01]  /*19f0*/  FFMA R65, R31.reuse, R35, R65 ;  /* 0x000000231f417223 */ /* 0x040fe20000000041 */
[----:B------:R-:W-:Y:S01]  /*1a00*/  FFMA R52, R31, R40, R52 ;  /* 0x000000281f347223 */ /* 0x000fe20000000034 */
[----:B--2---:R-:W-:Y:S01]  /*1a10*/  FFMA R50, R23, R34, R50 ;  /* 0x0000002217327223 */ /* 0x004fe20000000032 */
[C---:B------:R-:W-:Y:S01]  /*1a20*/  FFMA R84, R34.reuse, R46, R45 ;  /* 0x0000002e22547223 */ /* 0x040fe2000000002d */
[-C--:B------:R-:W-:Y:S01]  /*1a30*/  FFMA R21, R21, R13.reuse, R69 ;  /* 0x0000000d15157223 */ /* 0x080fe20000000045 */
[----:B------:R-:W-:Y:S01]  /*1a40*/  FFMA R11, R31, R13, R73 ;  /* 0x0000000d1f0b7223 */ /* 0x000fe20000000049 */
[C---:B------:R-:W-:Y:S01]  /*1a50*/  FFMA R75, R34.reuse, R24, R75 ;  /* 0x00000018224b7223 */ /* 0x040fe2000000004b */
[C---:B------:R-:W-:Y:S01]  /*1a60*/  FFMA R55, R34.reuse, R37, R55 ;  /* 0x0000002522377223 */ /* 0x040fe20000000037 */
[C---:B------:R-:W-:Y:S01]  /*1a70*/  FFMA R78, R34.reuse, R35, R78 ;  /* 0x00000023224e7223 */ /* 0x040fe2000000004e */
[C---:B------:R-:W-:Y:S01]  /*1a80*/  FFMA R22, R34.reuse, R40, R22 ;  /* 0x0000002822167223 */ /* 0x040fe20000000016 */
[----:B------:R-:W-:Y:S01]  /*1a90*/  FFMA R23, R34, R13, R72 ;  /* 0x0000000d22177223 */ /* 0x000fe20000000048 */
[C---:B---3--:R-:W-:Y:S01]  /*1aa0*/  FFMA R13, R16.reuse, R15, R18 ;  /* 0x0000000f100d7223 */ /* 0x048fe20000000012 */
[C---:B------:R-:W-:Y:S01]  /*1ab0*/  FFMA R60, R15.reuse, R25, R60 ;  /* 0x000000190f3c7223 */ /* 0x040fe2000000003c */
[C---:B------:R-:W-:Y:S01]  /*1ac0*/  FFMA R64, R15.reuse, R38, R20 ;  /* 0x000000260f407223 */ /* 0x040fe20000000014 */
[C---:B------:R-:W-:Y:S01]  /*1ad0*/  FFMA R85, R15.reuse, R47, R85 ;  /* 0x0000002f0f557223 */ /* 0x040fe20000000055 */
[C---:B------:R-:W-:Y:S01]  /*1ae0*/  FFMA R66, R15.reuse, R28, R66 ;  /* 0x0000001c0f427223 */ /* 0x040fe20000000042 */
[C---:B------:R-:W-:Y:S01]  /*1af0*/  FFMA R53, R15.reuse, R41, R53 ;  /* 0x000000290f357223 */ /* 0x040fe20000000035 */
[----:B------:R-:W-:Y:S01]  /*1b00*/  FFMA R15, R15, R14, R12 ;  /* 0x0000000e0f0f7223 */ /* 0x000fe2000000000c */
[C---:B----4-:R-:W-:Y:S01]  /*1b10*/  FFMA R76, R29.reuse, R47, R76 ;  /* 0x0000002f1d4c7223 */ /* 0x050fe2000000004c */
[----:B------:R-:W-:Y:S01]  /*1b20*/  FFMA R58, R29, R41, R58 ;  /* 0x000000291d3a7223 */ /* 0x000fe2000000003a */
[C---:B------:R-:W-:Y:S01]  /*1b30*/  FFMA R81, R27.reuse, R47, R81 ;  /* 0x0000002f1b517223 */ /* 0x040fe20000000051 */
[----:B------:R-:W-:Y:S01]  /*1b40*/  FFMA R42, R27, R41, R42 ;  /* 0x000000291b2a7223 */ /* 0x000fe2000000002a */
[C---:B------:R-:W-:Y:S01]  /*1b50*/  FFMA R80, R19.reuse, R47, R80 ;  /* 0x0000002f13507223 */ /* 0x040fe20000000050 */
[----:B------:R-:W-:Y:S01]  /*1b60*/  FFMA R54, R19, R41, R54 ;  /* 0x0000002913367223 */ /* 0x000fe20000000036 */
[----:B------:R-:W-:Y:S01]  /*1b70*/  FFMA R12, R16, R44, R71 ;  /* 0x0000002c100c7223 */ /* 0x000fe20000000047 */
[C---:B------:R-:W-:Y:S01]  /*1b80*/  FFMA R59, R44.reuse, R25, R59 ;  /* 0x000000192c3b7223 */ /* 0x040fe2000000003b */
[C---:B------:R-:W-:Y:S01]  /*1b90*/  FFMA R43, R44.reuse, R38, R17 ;  /* 0x000000262c2b7223 */ /* 0x040fe20000000011 */
[C---:B------:R-:W-:Y:S01]  /*1ba0*/  FFMA R79, R44.reuse, R47, R79 ;  /* 0x0000002f2c4f7223 */ /* 0x040fe2000000004f */
        /* <DEDUP_REMOVED lines=17> */
[-C--:B------:R-:W-:Y:S01]  /*1cc0*/  FFMA R45, R19, R14.reuse, R21 ;  /* 0x0000000e132d7223 */ /* 0x080fe20000000015 */
[----:B------:R-:W-:Y:S01]  /*1cd0*/  FFMA R44, R44, R14, R11 ;  /* 0x0000000e2c2c7223 */ /* 0x000fe2000000000b */
[----:B------:R-:W-:Y:S01]  /*1ce0*/  FFMA R50, R16, R9, R50 ;  /* 0x0000000910327223 */ /* 0x000fe20000000032 */
[C---:B------:R-:W-:Y:S01]  /*1cf0*/  FFMA R75, R9.reuse, R25, R75 ;  /* 0x00000019094b7223 */ /* 0x040fe2000000004b */
[C---:B------:R-:W-:Y:S01]  /*1d00*/  FFMA R55, R9.reuse, R38, R55 ;  /* 0x0000002609377223 */ /* 0x040fe20000000037 */
[C---:B------:R-:W-:Y:S01]  /*1d10*/  FFMA R78, R9.reuse, R28, R78 ;  /* 0x0000001c094e7223 */ /* 0x040fe2000000004e */
[C---:B------:R-:W-:Y:S01]  /*1d20*/  FFMA R41, R9.reuse, R41, R22 ;  /* 0x0000002909297223 */ /* 0x040fe20000000016 */
[----:B------:R-:W-:Y:S01]  /*1d30*/  FFMA R47, R9, R14, R23 ;  /* 0x0000000e092f7223 */ /* 0x000fe20000000017 */
[----:B------:R-:W-:Y:S06]  /*1d40*/  BRA.U UP0, `(.L_x_2) ;  /* 0xffffffe900587547 */ /* 0x000fec000b83ffff */
[----:B------:R-:W0:Y:S01]  /*1d50*/  S2R R5, SR_CTAID.X ;  /* 0x0000000000057919 */ /* 0x000e220000002500 */
[----:B------:R-:W1:Y:S01]  /*1d60*/  LDC.64 R2, c[0x0][0x390] ;  /* 0x0000e400ff027b82 */ /* 0x000e620000000a00 */
[----:B0-----:R-:W-:-:S04]  /*1d70*/  IMAD R5, R5, 0xa0, R0 ;  /* 0x000000a005057824 */ /* 0x001fc800078e0200 */
[----:B------:R-:W-:-:S04]  /*1d80*/  IMAD R5, R5, 0x6, RZ ;  /* 0x0000000605057824 */ /* 0x000fc800078e02ff */
[----:B-1----:R-:W-:-:S05]  /*1d90*/  IMAD.WIDE.U32 R2, R5, 0x4, R2 ;  /* 0x0000000405027825 */ /* 0x002fca00078e0002 */
[----:B------:R-:W-:Y:S04]  /*1da0*/  STG.E desc[UR6][R2.64], R77 ;  /* 0x0000004d02007986 */ /* 0x000fe8000c101906 */
        /* <DEDUP_REMOVED lines=40> */
[----:B------:R-:W-:Y:S01]  /*2030*/  STG.E desc[UR6][R2.64+0x27614], R47 ;  /* 0x0276142f02007986 */ /* 0x000fe2000c101906 */
[----:B------:R-:W-:Y:S05]  /*2040*/  EXIT ;  /* 0x000000000000794d */ /* 0x000fea0003800000 */
.L_x_3:
[----:B------:R-:W-:-:S00]  /*2050*/  BRA `(.L_x_3) ;  /* 0xfffffffc00fc7947 */ /* 0x000fc0000383ffff */
[----:B------:R-:W-:-:S00]  /*2060*/  NOP ;  /* 0x0000000000007918 */ /* 0x000fc00000000000 */
        /* <DEDUP_REMOVED lines=9> */
.L_x_5:


//--------------------- .text.my_kernel_kernel1   --------------------------
	.section	.text.my_kernel_kernel1,"ax",@progbits
	.align	128
        .global         my_kernel_kernel1
        .type           my_kernel_kernel1,@function
        .size           my_kernel_kernel1,(.L_x_6 - my_kernel_kernel1)
        .other          my_kernel_kernel1,@"STO_CUDA_ENTRY STV_DEFAULT"
my_kernel_kernel1:
.text.my_kernel_kernel1:
[----:B------:R-:W-:Y:S01]  /*0000*/  LDC R1, c[0x0][0x37c] ;  /* 0x0000df00ff017b82 */ /* 0x000fe20000000800 */
[----:B------:R-:W0:Y:S07]  /*0010*/  S2R R11, SR_CTAID.X ;  /* 0x00000000000b7919 */ /* 0x000e2e0000002500 */
[----:B------:R-:W1:Y:S01]  /*0020*/  LDC.64 R2, c[0x0][0x388] ;  /* 0x0000e200ff027b82 */ /* 0x000e620000000a00 */
[----:B------:R-:W2:Y:S07]  /*0030*/  LDCU.64 UR4, c[0x0][0x358] ;  /* 0x00006b00ff0477ac */ /* 0x000eae0008000a00 */
[----:B------:R-:W3:Y:S01]  /*0040*/  LDC.64 R4, c[0x0][0x390] ;  /* 0x0000e400ff047b82 */ /* 0x000ee20000000a00 */
[----:B0-----:R-:W-:-:S04]  /*0050*/  IMAD.HI.U32 R0, R11, -0x77777777, RZ ;  /* 0x888888890b007827 */ /* 0x001fc800078e00ff */
[----:B-1----:R-:W-:Y:S01]  /*0060*/  IMAD.WIDE.U32 R2, R11, 0x4, R2 ;  /* 0x000000040b027825 */ /* 0x002fe200078e0002 */
[----:B------:R-:W-:-:S05]  /*0070*/  SHF.R.U32.HI R0, RZ, 0x9, R0 ;  /* 0x00000009ff007819 */ /* 0x000fca0000011600 */
[----:B------:R-:W-:Y:S01]  /*0080*/  IMAD R7, R0, -0x3c0, R11 ;  /* 0xfffffc4000077824 */ /* 0x000fe200078e020b */
[----:B--2---:R-:W2:Y:S03]  /*0090*/  LDG.E.CONSTANT R2, desc[UR4][R2.64] ;  /* 0x0000000402027981 */ /* 0x004ea6000c1e9900 */
[----:B---3--:R-:W-:Y:S02]  /*00a0*/  IMAD.WIDE.U32 R4, R7, 0x4, R4 ;  /* 0x0000000407047825 */ /* 0x008fe400078e0004 */
[----:B------:R-:W0:Y:S04]  /*00b0*/  LDC.64 R6, c[0x0][0x380] ;  /* 0x0000e000ff067b82 */ /* 0x000e280000000a00 */
[----:B------:R-:W2:Y:S01]  /*00c0*/  LDG.E.CONSTANT R5, desc[UR4][R4.64] ;  /* 0x0000000404057981 */ /* 0x000ea2000c1e9900 */
[----:B0-----:R-:W-:-:S04]  /*00d0*/  IMAD.WIDE.U32 R6, R11, 0x4, R6 ;  /* 0x000000040b067825 */ /* 0x001fc800078e0006 */
[----:B--2---:R-:W-:-:S04]  /*00e0*/  FADD R0, R2, R5 ;  /* 0x0000000502007221 */ /* 0x004fc80000000000 */
[----:B------:R-:W-:-:S05]  /*00f0*/  FADD R8, R0, 3 ;  /* 0x4040000000087421 */ /* 0x000fca0000000000 */
[----:B------:R-:W-:-:S04]  /*0100*/  FMNMX R8, R8, 6, PT ;  /* 0x40c0000008087809 */ /* 0x000fc80003800000 */
[----:B------:R-:W-:-:S05]  /*0110*/  FMNMX R8, RZ, R8, !PT ;  /* 0x00000008ff087209 */ /* 0x000fca0007800000 */
[----:B------:R-:W-:-:S04]  /*0120*/  FMUL R9, R8, 0.16666670143604278564 ;  /* 0x3e2aaaad08097820 */ /* 0x000fc80000400000 */
[----:B------:R-:W-:-:S05]  /*0130*/  FMUL R9, R0, R9 ;  /* 0x0000000900097220 */ /* 0x000fca0000400000 */
[----:B------:R-:W-:Y:S01]  /*0140*/  STG.E desc[UR4][R6.64], R9 ;  /* 0x0000000906007986 */ /* 0x000fe2000c101904 */
[----:B------:R-:W-:Y:S05]  /*0150*/  EXIT ;  /* 0x000000000000794d */ /* 0x000fea0003800000 */
.L_x_4:
        /* <DEDUP_REMOVED lines=10> */
.L_x_6:


//--------------------- .nv.shared.my_kernel_kernel0 --------------------------
	.section	.nv.shared.my_kernel_kernel0,"aw",@nobits
	.sectionflags	@""
	.align	4
.nv.shared.my_kernel_kernel0:
	.zero		20364


//--------------------- .nv.shared.reserved.0     --------------------------
	.section	.nv.shared.reserved.0,"aw",@nobits
	.weak		__nv_reservedSMEM_offset_0_alias
	.size		__nv_reservedSMEM_offset_0_alias, 0, 64
	.other		__nv_reservedSMEM_offset_0_alias,@"STO_CUDA_RESERVED_SHARED STV_DEFAULT"
__nv_reservedSMEM_offset_0_alias:
	.zero		0
	.zero		64


//--------------------- .nv.constant0.my_kernel_kernel0 --------------------------
	.section	.nv.constant0.my_kernel_kernel0,"a",@progbits
	.sectionflags	@""
	.align	4
.nv.constant0.my_kernel_kernel0:
	.zero		920


//--------------------- .nv.constant0.my_kernel_kernel1 --------------------------
	.section	.nv.constant0.my_kernel_kernel1,"a",@progbits
	.sectionflags	@""
	.align	4
.nv.constant0.my_kernel_kernel1:
	.zero		920


//--------------------- SYMBOLS --------------------------

	.type		.nv.reservedSmem.offset0,@object
	.size		.nv.reservedSmem.offset0,0x4
	.type		.nv.reservedSmem.cap,@object
	.size		.nv.reservedSmem.cap,0x4
